// auto-generated by cutlass_sweep.gemm — config: {"arch": "sm_90", "cluster_m": 2, "cluster_n": 1, "dtype": "e4m3", "dtype_b": "e4m3", "layout": "nt", "stages": 0, "tile_k": 128, "tile_m": 64, "tile_n": 64}
#include "cutlass/cutlass.h"
#include "cutlass/gemm/collective/collective_builder.hpp"
#include "cutlass/gemm/device/gemm_universal_adapter.h"
#include "cutlass/gemm/kernel/gemm_universal.hpp"
#include "cutlass/epilogue/collective/collective_builder.hpp"

using ElemA = cutlass::float_e4m3_t;
using ElemB = cutlass::float_e4m3_t;
using ElemCD = cutlass::float_e4m3_t;
using Acc  = float;
using TileShape    = cute::Shape<cute::_64, cute::_64, cute::_128>;
using ClusterShape = cute::Shape<cute::_2, cute::_1, cute::_1>;

using CollectiveEpilogue = typename cutlass::epilogue::collective::CollectiveBuilder<
    cutlass::arch::Sm90, cutlass::arch::OpClassTensorOp,
    TileShape, ClusterShape,
    cutlass::epilogue::collective::EpilogueTileAuto,
    Acc, Acc,
    ElemCD, cutlass::layout::RowMajor, 128 / cutlass::sizeof_bits<ElemCD>::value,
    ElemCD, cutlass::layout::RowMajor, 128 / cutlass::sizeof_bits<ElemCD>::value,
    cutlass::epilogue::collective::EpilogueScheduleAuto
  >::CollectiveOp;

using CollectiveMainloop = typename cutlass::gemm::collective::CollectiveBuilder<
    cutlass::arch::Sm90, cutlass::arch::OpClassTensorOp,
    ElemA, cutlass::layout::RowMajor, 128 / cutlass::sizeof_bits<ElemA>::value,
    ElemB, cutlass::layout::ColumnMajor, 128 / cutlass::sizeof_bits<ElemB>::value,
    Acc,
    TileShape, ClusterShape,
    cutlass::gemm::collective::StageCountAutoCarveout<static_cast<int>(sizeof(typename CollectiveEpilogue::SharedStorage))>,
    cutlass::gemm::collective::KernelScheduleAuto
  >::CollectiveOp;

using GemmKernel = cutlass::gemm::kernel::GemmUniversal<
    cute::Shape<int,int,int,int>,
    CollectiveMainloop,
    CollectiveEpilogue
>;
using Gemm = cutlass::gemm::device::GemmUniversalAdapter<GemmKernel>;

// Force the device kernel symbol into the cubin without needing a host main.
auto* _anchor = &cutlass::device_kernel<GemmKernel>;


// ===== COMPILED SASS (sm_90a) =====

	.target	sm_90a

	.elftype	@"ET_EXEC"


//--------------------- .note.nv.tkinfo           --------------------------
	.section	.note.nv.tkinfo,"",@"SHT_NOTE"
	.sectionflags	@"SHF_NOTE_NV_TKINFO"
	.tkinfo
        /*0018*/ 	.word	0x00000002
        /*0030*/ 	.string	""
        /*0030*/ 	.string	"ptxas"
        /*0030*/ 	.string	"Cuda compilation tools, release 13.0, V13.0.88"
        /*0030*/ 	.string	"Build cuda_13.0.r13.0/compiler.36424714_0"
        /*0030*/ 	.string	"-arch sm_90a -m 64 "



//--------------------- .note.nv.cuinfo           --------------------------
	.section	.note.nv.cuinfo,"",@"SHT_NOTE"
	.sectionflags	@"SHF_NOTE_NV_CUINFO"
        /*0018*/ 	.short	0x0002
        /*001a*/ 	.short	0x005a
        /*001c*/ 	.short	0x0082
	.zero		2


//--------------------- .nv.info                  --------------------------
	.section	.nv.info,"",@"SHT_CUDA_INFO"
	.align	4


	//----- nvinfo : EIATTR_REGCOUNT
	.align		4
        /*0000*/ 	.byte	0x04, 0x2f
        /*0002*/ 	.short	(.L_12 - .L_11)
	.align		4
.L_11:
        /*0004*/ 	.word	index@(_ZN7cutlass13device_kernelINS_4gemm6kernel13GemmUniversalIN4cute5tupleIJiiiiEEENS1_10collective13CollectiveMmaINS1_37MainloopSm90TmaGmmaWarpSpecializedFP8ILi14ENS5_IJNS4_1CILi2EEENSA_ILi1EEESC_EEENS1_32KernelTmaWarpSpecializedPingpongEEENS5_IJNSA_ILi64EEESG_NSA_ILi128EEEEEENS_12float_e4m3_tENS5_IJlSC_lEEESJ_SK_NS4_8TiledMMAINS4_8MMA_AtomIJNS4_4SM904GMMA30MMA_64x64x32_F32E4M3E4M3_SS_TNILNSO_7ScaleInE1ELSQ_1EEEEEENS4_6LayoutINS5_IJSC_SC_SC_EEENS5_IJNSA_ILi0EEESV_SV_EEEEENS5_IJNS4_10UnderscoreESY_SY_EEEEENS4_13SM90_TMA_LOADENS4_14ComposedLayoutINS4_7SwizzleILi3ELi4ELi3EEENS4_18smem_ptr_flag_bitsILi8EEENST_INS5_IJNSA_ILi8EEESH_EEENS5_IJSH_SC_EEEEEEEvNS4_8identityENS4_23SM90_TMA_LOAD_MULTICASTES1B_vS1C_EENS_8epilogue10collective6detail29Sm90TmaWarpSpecializedAdapterINS1G_15DefaultEpilogueISJ_SK_SK_NS1F_6thread17LinearCombinationISJ_Li1EffLNS1K_9ScaleType4KindE0ELNS_15FloatRoundStyleE2ESJ_EENS1_15EpilogueDefaultEEEEEvvEEEEvNT_6ParamsE)
        /*0008*/ 	.word	0x000000a8


	//----- nvinfo : EIATTR_FRAME_SIZE
	.align		4
.L_12:
        /*000c*/ 	.byte	0x04, 0x11
        /*000e*/ 	.short	(.L_14 - .L_13)
	.align		4
.L_13:
        /*0010*/ 	.word	index@(_ZN7cutlass13device_kernelINS_4gemm6kernel13GemmUniversalIN4cute5tupleIJiiiiEEENS1_10collective13CollectiveMmaINS1_37MainloopSm90TmaGmmaWarpSpecializedFP8ILi14ENS5_IJNS4_1CILi2EEENSA_ILi1EEESC_EEENS1_32KernelTmaWarpSpecializedPingpongEEENS5_IJNSA_ILi64EEESG_NSA_ILi128EEEEEENS_12float_e4m3_tENS5_IJlSC_lEEESJ_SK_NS4_8TiledMMAINS4_8MMA_AtomIJNS4_4SM904GMMA30MMA_64x64x32_F32E4M3E4M3_SS_TNILNSO_7ScaleInE1ELSQ_1EEEEEENS4_6LayoutINS5_IJSC_SC_SC_EEENS5_IJNSA_ILi0EEESV_SV_EEEEENS5_IJNS4_10UnderscoreESY_SY_EEEEENS4_13SM90_TMA_LOADENS4_14ComposedLayoutINS4_7SwizzleILi3ELi4ELi3EEENS4_18smem_ptr_flag_bitsILi8EEENST_INS5_IJNSA_ILi8EEESH_EEENS5_IJSH_SC_EEEEEEEvNS4_8identityENS4_23SM90_TMA_LOAD_MULTICASTES1B_vS1C_EENS_8epilogue10collective6detail29Sm90TmaWarpSpecializedAdapterINS1G_15DefaultEpilogueISJ_SK_SK_NS1F_6thread17LinearCombinationISJ_Li1EffLNS1K_9ScaleType4KindE0ELNS_15FloatRoundStyleE2ESJ_EENS1_15EpilogueDefaultEEEEEvvEEEEvNT_6ParamsE)
        /*0014*/ 	.word	0x00000000


	//----- nvinfo : EIATTR_MIN_STACK_SIZE
	.align		4
.L_14:
        /*0018*/ 	.byte	0x04, 0x12
        /*001a*/ 	.short	(.L_16 - .L_15)
	.align		4
.L_15:
        /*001c*/ 	.word	index@(_ZN7cutlass13device_kernelINS_4gemm6kernel13GemmUniversalIN4cute5tupleIJiiiiEEENS1_10collective13CollectiveMmaINS1_37MainloopSm90TmaGmmaWarpSpecializedFP8ILi14ENS5_IJNS4_1CILi2EEENSA_ILi1EEESC_EEENS1_32KernelTmaWarpSpecializedPingpongEEENS5_IJNSA_ILi64EEESG_NSA_ILi128EEEEEENS_12float_e4m3_tENS5_IJlSC_lEEESJ_SK_NS4_8TiledMMAINS4_8MMA_AtomIJNS4_4SM904GMMA30MMA_64x64x32_F32E4M3E4M3_SS_TNILNSO_7ScaleInE1ELSQ_1EEEEEENS4_6LayoutINS5_IJSC_SC_SC_EEENS5_IJNSA_ILi0EEESV_SV_EEEEENS5_IJNS4_10UnderscoreESY_SY_EEEEENS4_13SM90_TMA_LOADENS4_14ComposedLayoutINS4_7SwizzleILi3ELi4ELi3EEENS4_18smem_ptr_flag_bitsILi8EEENST_INS5_IJNSA_ILi8EEESH_EEENS5_IJSH_SC_EEEEEEEvNS4_8identityENS4_23SM90_TMA_LOAD_MULTICASTES1B_vS1C_EENS_8epilogue10collective6detail29Sm90TmaWarpSpecializedAdapterINS1G_15DefaultEpilogueISJ_SK_SK_NS1F_6thread17LinearCombinationISJ_Li1EffLNS1K_9ScaleType4KindE0ELNS_15FloatRoundStyleE2ESJ_EENS1_15EpilogueDefaultEEEEEvvEEEEvNT_6ParamsE)
        /*0020*/ 	.word	0x00000000
.L_16:


//--------------------- .nv.compat                --------------------------
	.section	.nv.compat,"",@"SHT_CUDA_COMPAT_INFO"
	.align	4
        /*0000*/ 	.byte	0x02, 0x09, 0x01, 0x00, 0x02, 0x02, 0x04, 0x00, 0x02, 0x05, 0x05, 0x00, 0x03, 0x07, 0x01, 0x01
        /*0010*/ 	.byte	0x02, 0x03, 0x01, 0x00, 0x02, 0x06, 0x01, 0x00, 0x04, 0x0b, 0x08, 0x00, 0x00, 0x00, 0x00, 0x00
        /*0020*/ 	.byte	0x00, 0x00, 0x00, 0x00


//--------------------- .nv.info._ZN7cutlass13device_kernelINS_4gemm6kernel13GemmUniversalIN4cute5tupleIJiiiiEEENS1_10collective13CollectiveMmaINS1_37MainloopSm90TmaGmmaWarpSpecializedFP8ILi14ENS5_IJNS4_1CILi2EEENSA_ILi1EEESC_EEENS1_32KernelTmaWarpSpecializedPingpongEEENS5_IJNSA_ILi64EEESG_NSA_ILi128EEEEEENS_12float_e4m3_tENS5_IJlSC_lEEESJ_SK_NS4_8TiledMMAINS4_8MMA_AtomIJNS4_4SM904GMMA30MMA_64x64x32_F32E4M3E4M3_SS_TNILNSO_7ScaleInE1ELSQ_1EEEEEENS4_6LayoutINS5_IJSC_SC_SC_EEENS5_IJNSA_ILi0EEESV_SV_EEEEENS5_IJNS4_10UnderscoreESY_SY_EEEEENS4_13SM90_TMA_LOADENS4_14ComposedLayoutINS4_7SwizzleILi3ELi4ELi3EEENS4_18smem_ptr_flag_bitsILi8EEENST_INS5_IJNSA_ILi8EEESH_EEENS5_IJSH_SC_EEEEEEEvNS4_8identityENS4_23SM90_TMA_LOAD_MULTICASTES1B_vS1C_EENS_8epilogue10collective6detail29Sm90TmaWarpSpecializedAdapterINS1G_15DefaultEpilogueISJ_SK_SK_NS1F_6thread17LinearCombinationISJ_Li1EffLNS1K_9ScaleType4KindE0ELNS_15FloatRoundStyleE2ESJ_EENS1_15EpilogueDefaultEEEEEvvEEEEvNT_6ParamsE --------------------------
	.section	.nv.info._ZN7cutlass13device_kernelINS_4gemm6kernel13GemmUniversalIN4cute5tupleIJiiiiEEENS1_10collective13CollectiveMmaINS1_37MainloopSm90TmaGmmaWarpSpecializedFP8ILi14ENS5_IJNS4_1CILi2EEENSA_ILi1EEESC_EEENS1_32KernelTmaWarpSpecializedPingpongEEENS5_IJNSA_ILi64EEESG_NSA_ILi128EEEEEENS_12float_e4m3_tENS5_IJlSC_lEEESJ_SK_NS4_8TiledMMAINS4_8MMA_AtomIJNS4_4SM904GMMA30MMA_64x64x32_F32E4M3E4M3_SS_TNILNSO_7ScaleInE1ELSQ_1EEEEEENS4_6LayoutINS5_IJSC_SC_SC_EEENS5_IJNSA_ILi0EEESV_SV_EEEEENS5_IJNS4_10UnderscoreESY_SY_EEEEENS4_13SM90_TMA_LOADENS4_14ComposedLayoutINS4_7SwizzleILi3ELi4ELi3EEENS4_18smem_ptr_flag_bitsILi8EEENST_INS5_IJNSA_ILi8EEESH_EEENS5_IJSH_SC_EEEEEEEvNS4_8identityENS4_23SM90_TMA_LOAD_MULTICASTES1B_vS1C_EENS_8epilogue10collective6detail29Sm90TmaWarpSpecializedAdapterINS1G_15DefaultEpilogueISJ_SK_SK_NS1F_6thread17LinearCombinationISJ_Li1EffLNS1K_9ScaleType4KindE0ELNS_15FloatRoundStyleE2ESJ_EENS1_15EpilogueDefaultEEEEEvvEEEEvNT_6ParamsE,"",@"SHT_CUDA_INFO"
	.sectionflags	@""
	.align	4


	//----- nvinfo : EIATTR_CUDA_API_VERSION
	.align		4
        /*0000*/ 	.byte	0x04, 0x37
        /*0002*/ 	.short	(.L_18 - .L_17)
.L_17:
        /*0004*/ 	.word	0x00000082


	//----- nvinfo : EIATTR_KPARAM_INFO
	.align		4
.L_18:
        /*0008*/ 	.byte	0x04, 0x17
        /*000a*/ 	.short	(.L_20 - .L_19)
.L_19:
        /*000c*/ 	.word	0x00000000
        /*0010*/ 	.short	0x0000
        /*0012*/ 	.short	0x0070
        /*0014*/ 	.byte	0x00, 0xf0, 0x01, 0x10


	//----- nvinfo : EIATTR_SPARSE_MMA_MASK
	.align		4
.L_20:
        /*0018*/ 	.byte	0x03, 0x50
        /*001a*/ 	.short	0x0000


	//----- nvinfo : EIATTR_MAXREG_COUNT
	.align		4
        /*001c*/ 	.byte	0x03, 0x1b
        /*001e*/ 	.short	0x00a8


	//----- nvinfo : EIATTR_NUM_BARRIERS
	.align		4
        /*0020*/ 	.byte	0x02, 0x4c
        /*0022*/ 	.byte	0x01
	.zero		1


	//----- nvinfo : EIATTR_MERCURY_ISA_VERSION
	.align		4
        /*0024*/ 	.byte	0x03, 0x5f
        /*0026*/ 	.short	0x0101


	//----- nvinfo : EIATTR_INT_WARP_WIDE_INSTR_OFFSETS
	.align		4
        /*0028*/ 	.byte	0x04, 0x31
        /*002a*/ 	.short	(.L_22 - .L_21)


	//   ....[0]....
.L_21:
        /*002c*/ 	.word	0x00000620


	//   ....[1]....
        /*0030*/ 	.word	0x00000660


	//   ....[2]....
        /*0034*/ 	.word	0x000006a0


	//   ....[3]....
        /*0038*/ 	.word	0x00000740


	//   ....[4]....
        /*003c*/ 	.word	0x00000760


	//   ....[5]....
        /*0040*/ 	.word	0x000007c0


	//   ....[6]....
        /*0044*/ 	.word	0x000008b0


	//   ....[7]....
        /*0048*/ 	.word	0x00000900


	//----- nvinfo : EIATTR_COOP_GROUP_MASK_REGIDS
	.align		4
.L_22:
        /*004c*/ 	.byte	0x04, 0x29
        /*004e*/ 	.short	(.L_24 - .L_23)


	//   ....[0]....
.L_23:
        /*0050*/ 	.word	0xffffffff


	//   ....[1]....
        /*0054*/ 	.word	0xffffffff


	//   ....[2]....
        /*0058*/ 	.word	0xffffffff


	//   ....[3]....
        /*005c*/ 	.word	0xffffffff


	//   ....[4]....
        /*0060*/ 	.word	0xffffffff


	//   ....[5]....
        /*0064*/ 	.word	0xffffffff


	//   ....[6]....
        /*0068*/ 	.word	0xffffffff


	//----- nvinfo : EIATTR_COOP_GROUP_INSTR_OFFSETS
	.align		4
.L_24:
        /*006c*/ 	.byte	0x04, 0x28
        /*006e*/ 	.short	(.L_26 - .L_25)


	//   ....[0]....
.L_25:
        /*0070*/ 	.word	0x00000060


	//   ....[1]....
        /*0074*/ 	.word	0x00000070


	//   ....[2]....
        /*0078*/ 	.word	0x00000130


	//   ....[3]....
        /*007c*/ 	.word	0x00000430


	//   ....[4]....
        /*0080*/ 	.word	0x00000470


	//   ....[5]....
        /*0084*/ 	.word	0x000004f0


	//   ....[6]....
        /*0088*/ 	.word	0x00000ac0


	//----- nvinfo : EIATTR_REG_RECONFIG
	.align		4
.L_26:
        /*008c*/ 	.byte	0x01, 0x54
	.zero		2


	//----- nvinfo : EIATTR_MBARRIER_INSTR_OFFSETS
	.align		4
        /*0090*/ 	.byte	0x04, 0x39
        /*0092*/ 	.short	(.L_28 - .L_27)


	//   ....[0]....
.L_27:
        /*0094*/ 	.word	0x00000250
        /*0098*/ 	.word	0x000000ff
        /*009c*/ 	.word	0x00000000
        /*00a0*/ 	.short	0x0100
        /*00a2*/ 	.byte	0x08
	.zero		1


	//   ....[1]....
        /*00a4*/ 	.word	0x00000260
        /*00a8*/ 	.word	0x000000ff
        /*00ac*/ 	.word	0x00000070
        /*00b0*/ 	.short	0x0100
        /*00b2*/ 	.byte	0x08
	.zero		1


	//   ....[2]....
        /*00b4*/ 	.word	0x00000270
        /*00b8*/ 	.word	0x000000ff
        /*00bc*/ 	.word	0x00000008
        /*00c0*/ 	.short	0x0100
        /*00c2*/ 	.byte	0x08
	.zero		1


	//   ....[3]....
        /*00c4*/ 	.word	0x00000280
        /*00c8*/ 	.word	0x000000ff
        /*00cc*/ 	.word	0x00000078
        /*00d0*/ 	.short	0x0100
        /*00d2*/ 	.byte	0x08
	.zero		1


	//   ....[4]....
        /*00d4*/ 	.word	0x00000290
        /*00d8*/ 	.word	0x000000ff
        /*00dc*/ 	.word	0x00000010
        /*00e0*/ 	.short	0x0100
        /*00e2*/ 	.byte	0x08
	.zero		1


	//   ....[5]....
        /*00e4*/ 	.word	0x000002a0
        /*00e8*/ 	.word	0x000000ff
        /*00ec*/ 	.word	0x00000080
        /*00f0*/ 	.short	0x0100
        /*00f2*/ 	.byte	0x08
	.zero		1


	//   ....[6]....
        /*00f4*/ 	.word	0x000002b0
        /*00f8*/ 	.word	0x000000ff
        /*00fc*/ 	.word	0x00000018
        /*0100*/ 	.short	0x0100
        /*0102*/ 	.byte	0x08
	.zero		1


	//   ....[7]....
        /*0104*/ 	.word	0x000002c0
        /*0108*/ 	.word	0x000000ff
        /*010c*/ 	.word	0x00000088
        /*0110*/ 	.short	0x0100
        /*0112*/ 	.byte	0x08
	.zero		1


	//   ....[8]....
        /*0114*/ 	.word	0x000002d0
        /*0118*/ 	.word	0x000000ff
        /*011c*/ 	.word	0x00000020
        /*0120*/ 	.short	0x0100
        /*0122*/ 	.byte	0x08
	.zero		1


	//   ....[9]....
        /*0124*/ 	.word	0x000002e0
        /*0128*/ 	.word	0x000000ff
        /*012c*/ 	.word	0x00000090
        /*0130*/ 	.short	0x0100
        /*0132*/ 	.byte	0x08
	.zero		1


	//   ....[10]....
        /*0134*/ 	.word	0x000002f0
        /*0138*/ 	.word	0x000000ff
        /*013c*/ 	.word	0x00000028
        /*0140*/ 	.short	0x0100
        /*0142*/ 	.byte	0x08
	.zero		1


	//   ....[11]....
        /*0144*/ 	.word	0x00000300
        /*0148*/ 	.word	0x000000ff
        /*014c*/ 	.word	0x00000098
        /*0150*/ 	.short	0x0100
        /*0152*/ 	.byte	0x08
	.zero		1


	//   ....[12]....
        /*0154*/ 	.word	0x00000310
        /*0158*/ 	.word	0x000000ff
        /*015c*/ 	.word	0x00000030
        /*0160*/ 	.short	0x0100
        /*0162*/ 	.byte	0x08
	.zero		1


	//   ....[13]....
        /*0164*/ 	.word	0x00000320
        /*0168*/ 	.word	0x000000ff
        /*016c*/ 	.word	0x000000a0
        /*0170*/ 	.short	0x0100
        /*0172*/ 	.byte	0x08
	.zero		1


	//   ....[14]....
        /*0174*/ 	.word	0x00000330
        /*0178*/ 	.word	0x000000ff
        /*017c*/ 	.word	0x00000038
        /*0180*/ 	.short	0x0100
        /*0182*/ 	.byte	0x08
	.zero		1


	//   ....[15]....
        /*0184*/ 	.word	0x00000340
        /*0188*/ 	.word	0x000000ff
        /*018c*/ 	.word	0x000000a8
        /*0190*/ 	.short	0x0100
        /*0192*/ 	.byte	0x08
	.zero		1


	//   ....[16]....
        /*0194*/ 	.word	0x00000350
        /*0198*/ 	.word	0x000000ff
        /*019c*/ 	.word	0x00000040
        /*01a0*/ 	.short	0x0100
        /*01a2*/ 	.byte	0x08
	.zero		1


	//   ....[17]....
        /*01a4*/ 	.word	0x00000360
        /*01a8*/ 	.word	0x000000ff
        /*01ac*/ 	.word	0x000000b0
        /*01b0*/ 	.short	0x0100
        /*01b2*/ 	.byte	0x08
	.zero		1


	//   ....[18]....
        /*01b4*/ 	.word	0x00000370
        /*01b8*/ 	.word	0x000000ff
        /*01bc*/ 	.word	0x00000048
        /*01c0*/ 	.short	0x0100
        /*01c2*/ 	.byte	0x08
	.zero		1


	//   ....[19]....
        /*01c4*/ 	.word	0x00000380
        /*01c8*/ 	.word	0x000000ff
        /*01cc*/ 	.word	0x000000b8
        /*01d0*/ 	.short	0x0100
        /*01d2*/ 	.byte	0x08
	.zero		1


	//   ....[20]....
        /*01d4*/ 	.word	0x00000390
        /*01d8*/ 	.word	0x000000ff
        /*01dc*/ 	.word	0x00000050
        /*01e0*/ 	.short	0x0100
        /*01e2*/ 	.byte	0x08
	.zero		1


	//   ....[21]....
        /*01e4*/ 	.word	0x000003a0
        /*01e8*/ 	.word	0x000000ff
        /*01ec*/ 	.word	0x000000c0
        /*01f0*/ 	.short	0x0100
        /*01f2*/ 	.byte	0x08
	.zero		1


	//   ....[22]....
        /*01f4*/ 	.word	0x000003b0
        /*01f8*/ 	.word	0x000000ff
        /*01fc*/ 	.word	0x00000058
        /*0200*/ 	.short	0x0100
        /*0202*/ 	.byte	0x08
	.zero		1


	//   ....[23]....
        /*0204*/ 	.word	0x000003c0
        /*0208*/ 	.word	0x000000ff
        /*020c*/ 	.word	0x000000c8
        /*0210*/ 	.short	0x0100
        /*0212*/ 	.byte	0x08
	.zero		1


	//   ....[24]....
        /*0214*/ 	.word	0x000003d0
        /*0218*/ 	.word	0x000000ff
        /*021c*/ 	.word	0x00000060
        /*0220*/ 	.short	0x0100
        /*0222*/ 	.byte	0x08
	.zero		1


	//   ....[25]....
        /*0224*/ 	.word	0x000003e0
        /*0228*/ 	.word	0x000000ff
        /*022c*/ 	.word	0x000000d0
        /*0230*/ 	.short	0x0100
        /*0232*/ 	.byte	0x08
	.zero		1


	//   ....[26]....
        /*0234*/ 	.word	0x000003f0
        /*0238*/ 	.word	0x000000ff
        /*023c*/ 	.word	0x00000068
        /*0240*/ 	.short	0x0100
        /*0242*/ 	.byte	0x08
	.zero		1


	//   ....[27]....
        /*0244*/ 	.word	0x00000400
        /*0248*/ 	.word	0x000000ff
        /*024c*/ 	.word	0x000000d8
        /*0250*/ 	.short	0x0100
        /*0252*/ 	.byte	0x08
	.zero		1


	//   ....[28]....
        /*0254*/ 	.word	0x00000930
        /*0258*/ 	.word	0x000000ff
        /*025c*/ 	.word	0x00000110
        /*0260*/ 	.short	0x0100
        /*0262*/ 	.byte	0x08
	.zero		1


	//   ....[29]....
        /*0264*/ 	.word	0x000009d0
        /*0268*/ 	.word	0x000000ff
        /*026c*/ 	.word	0x00000118
        /*0270*/ 	.short	0x0100
        /*0272*/ 	.byte	0x08
	.zero		1


	//   ....[30]....
        /*0274*/ 	.word	0x00000a40
        /*0278*/ 	.word	0x000000ff
        /*027c*/ 	.word	0x000000f0
        /*0280*/ 	.short	0x0100
        /*0282*/ 	.byte	0x09
	.zero		1


	//   ....[31]....
        /*0284*/ 	.word	0x00000a50
        /*0288*/ 	.word	0x000000ff
        /*028c*/ 	.word	0x000000f8
        /*0290*/ 	.short	0x0100
        /*0292*/ 	.byte	0x09
	.zero		1


	//   ....[32]....
        /*0294*/ 	.word	0x00000a60
        /*0298*/ 	.word	0x000000ff
        /*029c*/ 	.word	0x00000100
        /*02a0*/ 	.short	0x0100
        /*02a2*/ 	.byte	0x09
	.zero		1


	//   ....[33]....
        /*02a4*/ 	.word	0x00000a70
        /*02a8*/ 	.word	0x000000ff
        /*02ac*/ 	.word	0x00000108
        /*02b0*/ 	.short	0x0100
        /*02b2*/ 	.byte	0x09
	.zero		1


	//   ....[34]....
        /*02b4*/ 	.word	0x00001860
        /*02b8*/ 	.word	0x000000ff
        /*02bc*/ 	.word	0xfffffff8
        /*02c0*/ 	.short	0x010a
        /*02c2*/ 	.byte	0x0b
	.zero		1


	//   ....[35]....
        /*02c4*/ 	.word	0x00001b30
        /*02c8*/ 	.word	0x000000ff
        /*02cc*/ 	.word	0x00000000
        /*02d0*/ 	.short	0x010a
        /*02d2*/ 	.byte	0x06
	.zero		1


	//   ....[36]....
        /*02d4*/ 	.word	0x00001b70
        /*02d8*/ 	.word	0x000000ff
        /*02dc*/ 	.word	0x00000000
        /*02e0*/ 	.short	0x010a
        /*02e2*/ 	.byte	0x06
	.zero		1


	//   ....[37]....
        /*02e4*/ 	.word	0x000021a0
        /*02e8*/ 	.word	0x000000ff
        /*02ec*/ 	.word	0x00000000
        /*02f0*/ 	.short	0x010a
        /*02f2*/ 	.byte	0x10
	.zero		1


	//   ....[38]....
        /*02f4*/ 	.word	0x000021e0
        /*02f8*/ 	.word	0x000000ff
        /*02fc*/ 	.word	0x00000000
        /*0300*/ 	.short	0x010a
        /*0302*/ 	.byte	0x10
	.zero		1


	//   ....[39]....
        /*0304*/ 	.word	0x00002680
        /*0308*/ 	.word	0x00000013
        /*030c*/ 	.word	0x00000000
        /*0310*/ 	.short	0x0101
        /*0312*/ 	.byte	0x3f
	.zero		1


	//   ....[40]....
        /*0314*/ 	.word	0x00002a00
        /*0318*/ 	.word	0x00000011
        /*031c*/ 	.word	0x00000000
        /*0320*/ 	.short	0x0101
        /*0322*/ 	.byte	0x17
	.zero		1


	//   ....[41]....
        /*0324*/ 	.word	0x00002b30
        /*0328*/ 	.word	0x00000010
        /*032c*/ 	.word	0x00000000
        /*0330*/ 	.short	0x0101
        /*0332*/ 	.byte	0x3f
	.zero		1


	//   ....[42]....
        /*0334*/ 	.word	0x00002bf0
        /*0338*/ 	.word	0x000000ff
        /*033c*/ 	.word	0x00000008
        /*0340*/ 	.short	0x010a
        /*0342*/ 	.byte	0x0b
	.zero		1


	//   ....[43]....
        /*0344*/ 	.word	0x00005460
        /*0348*/ 	.word	0x00000004
        /*034c*/ 	.word	0x00000000
        /*0350*/ 	.short	0x0101
        /*0352*/ 	.byte	0x17
	.zero		1


	//   ....[44]....
        /*0354*/ 	.word	0x00005d80
        /*0358*/ 	.word	0x00000013
        /*035c*/ 	.word	0x00000070
        /*0360*/ 	.short	0x010a
        /*0362*/ 	.byte	0x3f
	.zero		1


	//   ....[45]....
        /*0364*/ 	.word	0x00006110
        /*0368*/ 	.word	0x0000000a
        /*036c*/ 	.word	0x00000118
        /*0370*/ 	.short	0x0101
        /*0372*/ 	.byte	0x3f
	.zero		1


	//   ....[46]....
        /*0374*/ 	.word	0x00006870
        /*0378*/ 	.word	0x00000005
        /*037c*/ 	.word	0x00000000
        /*0380*/ 	.short	0x010a
        /*0382*/ 	.byte	0x3f
	.zero		1


	//   ....[47]....
        /*0384*/ 	.word	0x000068f0
        /*0388*/ 	.word	0x00000007
        /*038c*/ 	.word	0x00000000
        /*0390*/ 	.short	0x010a
        /*0392*/ 	.byte	0x3f
	.zero		1


	//   ....[48]....
        /*0394*/ 	.word	0x00006980
        /*0398*/ 	.word	0x00000006
        /*039c*/ 	.word	0x00000000
        /*03a0*/ 	.short	0x010a
        /*03a2*/ 	.byte	0x3f
	.zero		1


	//   ....[49]....
        /*03a4*/ 	.word	0x00006a10
        /*03a8*/ 	.word	0x00000009
        /*03ac*/ 	.word	0x00000000
        /*03b0*/ 	.short	0x010a
        /*03b2*/ 	.byte	0x3f
	.zero		1


	//   ....[50]....
        /*03b4*/ 	.word	0x00006aa0
        /*03b8*/ 	.word	0x00000006
        /*03bc*/ 	.word	0x00000000
        /*03c0*/ 	.short	0x010a
        /*03c2*/ 	.byte	0x3f
	.zero		1


	//   ....[51]....
        /*03c4*/ 	.word	0x00006b30
        /*03c8*/ 	.word	0x00000009
        /*03cc*/ 	.word	0x00000000
        /*03d0*/ 	.short	0x010a
        /*03d2*/ 	.byte	0x3f
	.zero		1


	//   ....[52]....
        /*03d4*/ 	.word	0x00006bc0
        /*03d8*/ 	.word	0x00000006
        /*03dc*/ 	.word	0x00000000
        /*03e0*/ 	.short	0x010a
        /*03e2*/ 	.byte	0x3f
	.zero		1


	//   ....[53]....
        /*03e4*/ 	.word	0x00006c50
        /*03e8*/ 	.word	0x00000009
        /*03ec*/ 	.word	0x00000000
        /*03f0*/ 	.short	0x010a
        /*03f2*/ 	.byte	0x3f
	.zero		1


	//   ....[54]....
        /*03f4*/ 	.word	0x00006ce0
        /*03f8*/ 	.word	0x00000006
        /*03fc*/ 	.word	0x00000000
        /*0400*/ 	.short	0x010a
        /*0402*/ 	.byte	0x3f
	.zero		1


	//   ....[55]....
        /*0404*/ 	.word	0x00006d70
        /*0408*/ 	.word	0x00000009
        /*040c*/ 	.word	0x00000000
        /*0410*/ 	.short	0x010a
        /*0412*/ 	.byte	0x3f
	.zero		1


	//   ....[56]....
        /*0414*/ 	.word	0x00006e00
        /*0418*/ 	.word	0x00000006
        /*041c*/ 	.word	0x00000000
        /*0420*/ 	.short	0x010a
        /*0422*/ 	.byte	0x3f
	.zero		1


	//   ....[57]....
        /*0424*/ 	.word	0x00006e90
        /*0428*/ 	.word	0x00000009
        /*042c*/ 	.word	0x00000000
        /*0430*/ 	.short	0x010a
        /*0432*/ 	.byte	0x3f
	.zero		1


	//   ....[58]....
        /*0434*/ 	.word	0x00006f20
        /*0438*/ 	.word	0x00000006
        /*043c*/ 	.word	0x00000000
        /*0440*/ 	.short	0x010a
        /*0442*/ 	.byte	0x3f
	.zero		1


	//   ....[59]....
        /*0444*/ 	.word	0x00006fb0
        /*0448*/ 	.word	0x00000003
        /*044c*/ 	.word	0x00000000
        /*0450*/ 	.short	0x010a
        /*0452*/ 	.byte	0x3f
	.zero		1


	//   ....[60]....
        /*0454*/ 	.word	0x00007020
        /*0458*/ 	.word	0x00000011
        /*045c*/ 	.word	0xfffffff8
        /*0460*/ 	.short	0x010a
        /*0462*/ 	.byte	0x3f
	.zero		1


	//   ....[61]....
        /*0464*/ 	.word	0x00007080
        /*0468*/ 	.word	0x00000011
        /*046c*/ 	.word	0x00000000
        /*0470*/ 	.short	0x010a
        /*0472*/ 	.byte	0x3f
	.zero		1


	//   ....[62]....
        /*0474*/ 	.word	0x000070e0
        /*0478*/ 	.word	0x00000013
        /*047c*/ 	.word	0x00000000
        /*0480*/ 	.short	0x010a
        /*0482*/ 	.byte	0x3f
	.zero		1


	//   ....[63]....
        /*0484*/ 	.word	0x00007140
        /*0488*/ 	.word	0x00000011
        /*048c*/ 	.word	0x00000008
        /*0490*/ 	.short	0x010a
        /*0492*/ 	.byte	0x3f
	.zero		1


	//   ....[64]....
        /*0494*/ 	.word	0x00007210
        /*0498*/ 	.word	0x00000013
        /*049c*/ 	.word	0x00000070
        /*04a0*/ 	.short	0x010a
        /*04a2*/ 	.byte	0x3f
	.zero		1


	//   ....[65]....
        /*04a4*/ 	.word	0x000072f0
        /*04a8*/ 	.word	0x00000005
        /*04ac*/ 	.word	0x00000000
        /*04b0*/ 	.short	0x010a
        /*04b2*/ 	.byte	0x3f
	.zero		1


	//   ....[66]....
        /*04b4*/ 	.word	0x00007340
        /*04b8*/ 	.word	0x00000007
        /*04bc*/ 	.word	0x00000000
        /*04c0*/ 	.short	0x010a
        /*04c2*/ 	.byte	0x3f
	.zero		1


	//   ....[67]....
        /*04c4*/ 	.word	0x00007390
        /*04c8*/ 	.word	0x00000006
        /*04cc*/ 	.word	0x00000000
        /*04d0*/ 	.short	0x010a
        /*04d2*/ 	.byte	0x3f
	.zero		1


	//   ....[68]....
        /*04d4*/ 	.word	0x000073e0
        /*04d8*/ 	.word	0x00000009
        /*04dc*/ 	.word	0x00000000
        /*04e0*/ 	.short	0x010a
        /*04e2*/ 	.byte	0x3f
	.zero		1


	//   ....[69]....
        /*04e4*/ 	.word	0x00007430
        /*04e8*/ 	.word	0x00000006
        /*04ec*/ 	.word	0x00000000
        /*04f0*/ 	.short	0x010a
        /*04f2*/ 	.byte	0x3f
	.zero		1


	//   ....[70]....
        /*04f4*/ 	.word	0x00007480
        /*04f8*/ 	.word	0x00000009
        /*04fc*/ 	.word	0x00000000
        /*0500*/ 	.short	0x010a
        /*0502*/ 	.byte	0x3f
	.zero		1


	//   ....[71]....
        /*0504*/ 	.word	0x000074d0
        /*0508*/ 	.word	0x00000006
        /*050c*/ 	.word	0x00000000
        /*0510*/ 	.short	0x010a
        /*0512*/ 	.byte	0x3f
	.zero		1


	//   ....[72]....
        /*0514*/ 	.word	0x00007520
        /*0518*/ 	.word	0x00000009
        /*051c*/ 	.word	0x00000000
        /*0520*/ 	.short	0x010a
        /*0522*/ 	.byte	0x3f
	.zero		1


	//   ....[73]....
        /*0524*/ 	.word	0x00007570
        /*0528*/ 	.word	0x00000006
        /*052c*/ 	.word	0x00000000
        /*0530*/ 	.short	0x010a
        /*0532*/ 	.byte	0x3f
	.zero		1


	//   ....[74]....
        /*0534*/ 	.word	0x000075c0
        /*0538*/ 	.word	0x00000009
        /*053c*/ 	.word	0x00000000
        /*0540*/ 	.short	0x010a
        /*0542*/ 	.byte	0x3f
	.zero		1


	//   ....[75]....
        /*0544*/ 	.word	0x00007610
        /*0548*/ 	.word	0x00000006
        /*054c*/ 	.word	0x00000000
        /*0550*/ 	.short	0x010a
        /*0552*/ 	.byte	0x3f
	.zero		1


	//   ....[76]....
        /*0554*/ 	.word	0x00007660
        /*0558*/ 	.word	0x00000009
        /*055c*/ 	.word	0x00000000
        /*0560*/ 	.short	0x010a
        /*0562*/ 	.byte	0x3f
	.zero		1


	//   ....[77]....
        /*0564*/ 	.word	0x000076b0
        /*0568*/ 	.word	0x00000006
        /*056c*/ 	.word	0x00000000
        /*0570*/ 	.short	0x010a
        /*0572*/ 	.byte	0x3f
	.zero		1


	//----- nvinfo : EIATTR_NUM_MBARRIERS
	.align		4
.L_28:
        /*0574*/ 	.byte	0x03, 0x38
        /*0576*/ 	.short	0x0022


	//----- nvinfo : EIATTR_EXIT_INSTR_OFFSETS
	.align		4
        /*0578*/ 	.byte	0x04, 0x1c
        /*057a*/ 	.short	(.L_30 - .L_29)


	//   ....[0]....
.L_29:
        /*057c*/ 	.word	0x00001520


	//   ....[1]....
        /*0580*/ 	.word	0x00001580


	//   ....[2]....
        /*0584*/ 	.word	0x00005a70


	//   ....[3]....
        /*0588*/ 	.word	0x00005aa0


	//   ....[4]....
        /*058c*/ 	.word	0x00007000


	//----- nvinfo : EIATTR_MAX_THREADS
	.align		4
.L_30:
        /*0590*/ 	.byte	0x04, 0x05
        /*0592*/ 	.short	(.L_32 - .L_31)
.L_31:
        /*0594*/ 	.word	0x00000180
        /*0598*/ 	.word	0x00000001
        /*059c*/ 	.word	0x00000001


	//----- nvinfo : EIATTR_CRS_STACK_SIZE
	.align		4
.L_32:
        /*05a0*/ 	.byte	0x04, 0x1e
        /*05a2*/ 	.short	(.L_34 - .L_33)
.L_33:
        /*05a4*/ 	.word	0x00000000


	//----- nvinfo : EIATTR_CBANK_PARAM_SIZE
	.align		4
.L_34:
        /*05a8*/ 	.byte	0x03, 0x19
        /*05aa*/ 	.short	0x0470


	//----- nvinfo : EIATTR_PARAM_CBANK
	.align		4
        /*05ac*/ 	.byte	0x04, 0x0a
        /*05ae*/ 	.short	(.L_36 - .L_35)
	.align		4
.L_35:
        /*05b0*/ 	.word	index@(.nv.constant0._ZN7cutlass13device_kernelINS_4gemm6kernel13GemmUniversalIN4cute5tupleIJiiiiEEENS1_10collective13CollectiveMmaINS1_37MainloopSm90TmaGmmaWarpSpecializedFP8ILi14ENS5_IJNS4_1CILi2EEENSA_ILi1EEESC_EEENS1_32KernelTmaWarpSpecializedPingpongEEENS5_IJNSA_ILi64EEESG_NSA_ILi128EEEEEENS_12float_e4m3_tENS5_IJlSC_lEEESJ_SK_NS4_8TiledMMAINS4_8MMA_AtomIJNS4_4SM904GMMA30MMA_64x64x32_F32E4M3E4M3_SS_TNILNSO_7ScaleInE1ELSQ_1EEEEEENS4_6LayoutINS5_IJSC_SC_SC_EEENS5_IJNSA_ILi0EEESV_SV_EEEEENS5_IJNS4_10UnderscoreESY_SY_EEEEENS4_13SM90_TMA_LOADENS4_14ComposedLayoutINS4_7SwizzleILi3ELi4ELi3EEENS4_18smem_ptr_flag_bitsILi8EEENST_INS5_IJNSA_ILi8EEESH_EEENS5_IJSH_SC_EEEEEEEvNS4_8identityENS4_23SM90_TMA_LOAD_MULTICASTES1B_vS1C_EENS_8epilogue10collective6detail29Sm90TmaWarpSpecializedAdapterINS1G_15DefaultEpilogueISJ_SK_SK_NS1F_6thread17LinearCombinationISJ_Li1EffLNS1K_9ScaleType4KindE0ELNS_15FloatRoundStyleE2ESJ_EENS1_15EpilogueDefaultEEEEEvvEEEEvNT_6ParamsE)
        /*05b4*/ 	.short	0x0210
        /*05b6*/ 	.short	0x0470


	//----- nvinfo : EIATTR_SW_WAR
	.align		4
.L_36:
        /*05b8*/ 	.byte	0x04, 0x36
        /*05ba*/ 	.short	(.L_38 - .L_37)
.L_37:
        /*05bc*/ 	.word	0x00000008
.L_38:


//--------------------- .nv.callgraph             --------------------------
	.section	.nv.callgraph,"",@"SHT_CUDA_CALLGRAPH"
	.align	4
	.sectionentsize	8
	.align		4
        /*0000*/ 	.word	0x00000000
	.align		4
        /*0004*/ 	.word	0xffffffff
	.align		4
        /*0008*/ 	.word	0x00000000
	.align		4
        /*000c*/ 	.word	0xfffffffe
	.align		4
        /*0010*/ 	.word	0x00000000
	.align		4
        /*0014*/ 	.word	0xfffffffd
	.align		4
        /*0018*/ 	.word	0x00000000
	.align		4
        /*001c*/ 	.word	0xfffffffc


//--------------------- .nv.constant4             --------------------------
	.section	.nv.constant4,"a",@progbits
	.align	8
	.align		8
.nv.constant4:
        /*0000*/ 	.dword	_ZN40_INTERNAL_d67ad4c8_4_k_cu_e00a783e_221874cuda3std3__45__cpo5beginE
	.align		8
        /*0008*/ 	.dword	_ZN40_INTERNAL_d67ad4c8_4_k_cu_e00a783e_221874cuda3std3__45__cpo3endE
	.align		8
        /*0010*/ 	.dword	_ZN40_INTERNAL_d67ad4c8_4_k_cu_e00a783e_221874cuda3std3__45__cpo6cbeginE
	.align		8
        /*0018*/ 	.dword	_ZN40_INTERNAL_d67ad4c8_4_k_cu_e00a783e_221874cuda3std3__45__cpo4cendE
	.align		8
        /*0020*/ 	.dword	_ZN40_INTERNAL_d67ad4c8_4_k_cu_e00a783e_221874cuda3std3__442_GLOBAL__N__d67ad4c8_4_k_cu_e00a783e_221876ignoreE
	.align		8
        /*0028*/ 	.dword	_ZN40_INTERNAL_d67ad4c8_4_k_cu_e00a783e_221874cuda3std3__419piecewise_constructE
	.align		8
        /*0030*/ 	.dword	_ZN40_INTERNAL_d67ad4c8_4_k_cu_e00a783e_221874cuda3std3__48in_placeE
	.align		8
        /*0038*/ 	.dword	_ZN40_INTERNAL_d67ad4c8_4_k_cu_e00a783e_221874cuda3std6ranges3__45__cpo4swapE
	.align		8
        /*0040*/ 	.dword	_ZN40_INTERNAL_d67ad4c8_4_k_cu_e00a783e_221874cuda3std6ranges3__45__cpo9iter_moveE
	.align		8
        /*0048*/ 	.dword	_ZN40_INTERNAL_d67ad4c8_4_k_cu_e00a783e_221874cute7productE
	.align		8
        /*0050*/ 	.dword	_ZN40_INTERNAL_d67ad4c8_4_k_cu_e00a783e_221874cute1_E


//--------------------- .text._ZN7cutlass13device_kernelINS_4gemm6kernel13GemmUniversalIN4cute5tupleIJiiiiEEENS1_10collective13CollectiveMmaINS1_37MainloopSm90TmaGmmaWarpSpecializedFP8ILi14ENS5_IJNS4_1CILi2EEENSA_ILi1EEESC_EEENS1_32KernelTmaWarpSpecializedPingpongEEENS5_IJNSA_ILi64EEESG_NSA_ILi128EEEEEENS_12float_e4m3_tENS5_IJlSC_lEEESJ_SK_NS4_8TiledMMAINS4_8MMA_AtomIJNS4_4SM904GMMA30MMA_64x64x32_F32E4M3E4M3_SS_TNILNSO_7ScaleInE1ELSQ_1EEEEEENS4_6LayoutINS5_IJSC_SC_SC_EEENS5_IJNSA_ILi0EEESV_SV_EEEEENS5_IJNS4_10UnderscoreESY_SY_EEEEENS4_13SM90_TMA_LOADENS4_14ComposedLayoutINS4_7SwizzleILi3ELi4ELi3EEENS4_18smem_ptr_flag_bitsILi8EEENST_INS5_IJNSA_ILi8EEESH_EEENS5_IJSH_SC_EEEEEEEvNS4_8identityENS4_23SM90_TMA_LOAD_MULTICASTES1B_vS1C_EENS_8epilogue10collective6detail29Sm90TmaWarpSpecializedAdapterINS1G_15DefaultEpilogueISJ_SK_SK_NS1F_6thread17LinearCombinationISJ_Li1EffLNS1K_9ScaleType4KindE0ELNS_15FloatRoundStyleE2ESJ_EENS1_15EpilogueDefaultEEEEEvvEEEEvNT_6ParamsE --------------------------
	.section	.text._ZN7cutlass13device_kernelINS_4gemm6kernel13GemmUniversalIN4cute5tupleIJiiiiEEENS1_10collective13CollectiveMmaINS1_37MainloopSm90TmaGmmaWarpSpecializedFP8ILi14ENS5_IJNS4_1CILi2EEENSA_ILi1EEESC_EEENS1_32KernelTmaWarpSpecializedPingpongEEENS5_IJNSA_ILi64EEESG_NSA_ILi128EEEEEENS_12float_e4m3_tENS5_IJlSC_lEEESJ_SK_NS4_8TiledMMAINS4_8MMA_AtomIJNS4_4SM904GMMA30MMA_64x64x32_F32E4M3E4M3_SS_TNILNSO_7ScaleInE1ELSQ_1EEEEEENS4_6LayoutINS5_IJSC_SC_SC_EEENS5_IJNSA_ILi0EEESV_SV_EEEEENS5_IJNS4_10UnderscoreESY_SY_EEEEENS4_13SM90_TMA_LOADENS4_14ComposedLayoutINS4_7SwizzleILi3ELi4ELi3EEENS4_18smem_ptr_flag_bitsILi8EEENST_INS5_IJNSA_ILi8EEESH_EEENS5_IJSH_SC_EEEEEEEvNS4_8identityENS4_23SM90_TMA_LOAD_MULTICASTES1B_vS1C_EENS_8epilogue10collective6detail29Sm90TmaWarpSpecializedAdapterINS1G_15DefaultEpilogueISJ_SK_SK_NS1F_6thread17LinearCombinationISJ_Li1EffLNS1K_9ScaleType4KindE0ELNS_15FloatRoundStyleE2ESJ_EENS1_15EpilogueDefaultEEEEEvvEEEEvNT_6ParamsE,"ax",@progbits
	.align	128
.text._ZN7cutlass13device_kernelINS_4gemm6kernel13GemmUniversalIN4cute5tupleIJiiiiEEENS1_10collective13CollectiveMmaINS1_37MainloopSm90TmaGmmaWarpSpecializedFP8ILi14ENS5_IJNS4_1CILi2EEENSA_ILi1EEESC_EEENS1_32KernelTmaWarpSpecializedPingpongEEENS5_IJNSA_ILi64EEESG_NSA_ILi128EEEEEENS_12float_e4m3_tENS5_IJlSC_lEEESJ_SK_NS4_8TiledMMAINS4_8MMA_AtomIJNS4_4SM904GMMA30MMA_64x64x32_F32E4M3E4M3_SS_TNILNSO_7ScaleInE1ELSQ_1EEEEEENS4_6LayoutINS5_IJSC_SC_SC_EEENS5_IJNSA_ILi0EEESV_SV_EEEEENS5_IJNS4_10UnderscoreESY_SY_EEEEENS4_13SM90_TMA_LOADENS4_14ComposedLayoutINS4_7SwizzleILi3ELi4ELi3EEENS4_18smem_ptr_flag_bitsILi8EEENST_INS5_IJNSA_ILi8EEESH_EEENS5_IJSH_SC_EEEEEEEvNS4_8identityENS4_23SM90_TMA_LOAD_MULTICASTES1B_vS1C_EENS_8epilogue10collective6detail29Sm90TmaWarpSpecializedAdapterINS1G_15DefaultEpilogueISJ_SK_SK_NS1F_6thread17LinearCombinationISJ_Li1EffLNS1K_9ScaleType4KindE0ELNS_15FloatRoundStyleE2ESJ_EENS1_15EpilogueDefaultEEEEEvvEEEEvNT_6ParamsE:
        .type           _ZN7cutlass13device_kernelINS_4gemm6kernel13GemmUniversalIN4cute5tupleIJiiiiEEENS1_10collective13CollectiveMmaINS1_37MainloopSm90TmaGmmaWarpSpecializedFP8ILi14ENS5_IJNS4_1CILi2EEENSA_ILi1EEESC_EEENS1_32KernelTmaWarpSpecializedPingpongEEENS5_IJNSA_ILi64EEESG_NSA_ILi128EEEEEENS_12float_e4m3_tENS5_IJlSC_lEEESJ_SK_NS4_8TiledMMAINS4_8MMA_AtomIJNS4_4SM904GMMA30MMA_64x64x32_F32E4M3E4M3_SS_TNILNSO_7ScaleInE1ELSQ_1EEEEEENS4_6LayoutINS5_IJSC_SC_SC_EEENS5_IJNSA_ILi0EEESV_SV_EEEEENS5_IJNS4_10UnderscoreESY_SY_EEEEENS4_13SM90_TMA_LOADENS4_14ComposedLayoutINS4_7SwizzleILi3ELi4ELi3EEENS4_18smem_ptr_flag_bitsILi8EEENST_INS5_IJNSA_ILi8EEESH_EEENS5_IJSH_SC_EEEEEEEvNS4_8identityENS4_23SM90_TMA_LOAD_MULTICASTES1B_vS1C_EENS_8epilogue10collective6detail29Sm90TmaWarpSpecializedAdapterINS1G_15DefaultEpilogueISJ_SK_SK_NS1F_6thread17LinearCombinationISJ_Li1EffLNS1K_9ScaleType4KindE0ELNS_15FloatRoundStyleE2ESJ_EENS1_15EpilogueDefaultEEEEEvvEEEEvNT_6ParamsE,@function
        .size           _ZN7cutlass13device_kernelINS_4gemm6kernel13GemmUniversalIN4cute5tupleIJiiiiEEENS1_10collective13CollectiveMmaINS1_37MainloopSm90TmaGmmaWarpSpecializedFP8ILi14ENS5_IJNS4_1CILi2EEENSA_ILi1EEESC_EEENS1_32KernelTmaWarpSpecializedPingpongEEENS5_IJNSA_ILi64EEESG_NSA_ILi128EEEEEENS_12float_e4m3_tENS5_IJlSC_lEEESJ_SK_NS4_8TiledMMAINS4_8MMA_AtomIJNS4_4SM904GMMA30MMA_64x64x32_F32E4M3E4M3_SS_TNILNSO_7ScaleInE1ELSQ_1EEEEEENS4_6LayoutINS5_IJSC_SC_SC_EEENS5_IJNSA_ILi0EEESV_SV_EEEEENS5_IJNS4_10UnderscoreESY_SY_EEEEENS4_13SM90_TMA_LOADENS4_14ComposedLayoutINS4_7SwizzleILi3ELi4ELi3EEENS4_18smem_ptr_flag_bitsILi8EEENST_INS5_IJNSA_ILi8EEESH_EEENS5_IJSH_SC_EEEEEEEvNS4_8identityENS4_23SM90_TMA_LOAD_MULTICASTES1B_vS1C_EENS_8epilogue10collective6detail29Sm90TmaWarpSpecializedAdapterINS1G_15DefaultEpilogueISJ_SK_SK_NS1F_6thread17LinearCombinationISJ_Li1EffLNS1K_9ScaleType4KindE0ELNS_15FloatRoundStyleE2ESJ_EENS1_15EpilogueDefaultEEEEEvvEEEEvNT_6ParamsE,(.L_x_167 - _ZN7cutlass13device_kernelINS_4gemm6kernel13GemmUniversalIN4cute5tupleIJiiiiEEENS1_10collective13CollectiveMmaINS1_37MainloopSm90TmaGmmaWarpSpecializedFP8ILi14ENS5_IJNS4_1CILi2EEENSA_ILi1EEESC_EEENS1_32KernelTmaWarpSpecializedPingpongEEENS5_IJNSA_ILi64EEESG_NSA_ILi128EEEEEENS_12float_e4m3_tENS5_IJlSC_lEEESJ_SK_NS4_8TiledMMAINS4_8MMA_AtomIJNS4_4SM904GMMA30MMA_64x64x32_F32E4M3E4M3_SS_TNILNSO_7ScaleInE1ELSQ_1EEEEEENS4_6LayoutINS5_IJSC_SC_SC_EEENS5_IJNSA_ILi0EEESV_SV_EEEEENS5_IJNS4_10UnderscoreESY_SY_EEEEENS4_13SM90_TMA_LOADENS4_14ComposedLayoutINS4_7SwizzleILi3ELi4ELi3EEENS4_18smem_ptr_flag_bitsILi8EEENST_INS5_IJNSA_ILi8EEESH_EEENS5_IJSH_SC_EEEEEEEvNS4_8identityENS4_23SM90_TMA_LOAD_MULTICASTES1B_vS1C_EENS_8epilogue10collective6detail29Sm90TmaWarpSpecializedAdapterINS1G_15DefaultEpilogueISJ_SK_SK_NS1F_6thread17LinearCombinationISJ_Li1EffLNS1K_9ScaleType4KindE0ELNS_15FloatRoundStyleE2ESJ_EENS1_15EpilogueDefaultEEEEEvvEEEEvNT_6ParamsE)
        .other          _ZN7cutlass13device_kernelINS_4gemm6kernel13GemmUniversalIN4cute5tupleIJiiiiEEENS1_10collective13CollectiveMmaINS1_37MainloopSm90TmaGmmaWarpSpecializedFP8ILi14ENS5_IJNS4_1CILi2EEENSA_ILi1EEESC_EEENS1_32KernelTmaWarpSpecializedPingpongEEENS5_IJNSA_ILi64EEESG_NSA_ILi128EEEEEENS_12float_e4m3_tENS5_IJlSC_lEEESJ_SK_NS4_8TiledMMAINS4_8MMA_AtomIJNS4_4SM904GMMA30MMA_64x64x32_F32E4M3E4M3_SS_TNILNSO_7ScaleInE1ELSQ_1EEEEEENS4_6LayoutINS5_IJSC_SC_SC_EEENS5_IJNSA_ILi0EEESV_SV_EEEEENS5_IJNS4_10UnderscoreESY_SY_EEEEENS4_13SM90_TMA_LOADENS4_14ComposedLayoutINS4_7SwizzleILi3ELi4ELi3EEENS4_18smem_ptr_flag_bitsILi8EEENST_INS5_IJNSA_ILi8EEESH_EEENS5_IJSH_SC_EEEEEEEvNS4_8identityENS4_23SM90_TMA_LOAD_MULTICASTES1B_vS1C_EENS_8epilogue10collective6detail29Sm90TmaWarpSpecializedAdapterINS1G_15DefaultEpilogueISJ_SK_SK_NS1F_6thread17LinearCombinationISJ_Li1EffLNS1K_9ScaleType4KindE0ELNS_15FloatRoundStyleE2ESJ_EENS1_15EpilogueDefaultEEEEEvvEEEEvNT_6ParamsE,@"STO_CUDA_ENTRY STV_DEFAULT"
_ZN7cutlass13device_kernelINS_4gemm6kernel13GemmUniversalIN4cute5tupleIJiiiiEEENS1_10collective13CollectiveMmaINS1_37MainloopSm90TmaGmmaWarpSpecializedFP8ILi14ENS5_IJNS4_1CILi2EEENSA_ILi1EEESC_EEENS1_32KernelTmaWarpSpecializedPingpongEEENS5_IJNSA_ILi64EEESG_NSA_ILi128EEEEEENS_12float_e4m3_tENS5_IJlSC_lEEESJ_SK_NS4_8TiledMMAINS4_8MMA_AtomIJNS4_4SM904GMMA30MMA_64x64x32_F32E4M3E4M3_SS_TNILNSO_7ScaleInE1ELSQ_1EEEEEENS4_6LayoutINS5_IJSC_SC_SC_EEENS5_IJNSA_ILi0EEESV_SV_EEEEENS5_IJNS4_10UnderscoreESY_SY_EEEEENS4_13SM90_TMA_LOADENS4_14ComposedLayoutINS4_7SwizzleILi3ELi4ELi3EEENS4_18smem_ptr_flag_bitsILi8EEENST_INS5_IJNSA_ILi8EEESH_EEENS5_IJSH_SC_EEEEEEEvNS4_8identityENS4_23SM90_TMA_LOAD_MULTICASTES1B_vS1C_EENS_8epilogue10collective6detail29Sm90TmaWarpSpecializedAdapterINS1G_15DefaultEpilogueISJ_SK_SK_NS1F_6thread17LinearCombinationISJ_Li1EffLNS1K_9ScaleType4KindE0ELNS_15FloatRoundStyleE2ESJ_EENS1_15EpilogueDefaultEEEEEvvEEEEvNT_6ParamsE:
[----:B------:R-:W-:Y:S01]  /*0000*/  LDC R1, c[0x0][0x28] ;  /* 0x00000a00ff017b82 */ /* 0x000fe20000000800 */
[----:B------:R-:W0:Y:S01]  /*0010*/  S2R R11, SR_TID.X ;  /* 0x00000000000b7919 */ /* 0x000e220000002100 */
[----:B------:R-:W-:Y:S01]  /*0020*/  ELECT P0, URZ, PT ;  /* 0x00000000003f782f */ /* 0x000fe20003800000 */
[----:B------:R-:W-:Y:S01]  /*0030*/  BSSY B0, `(.L_x_0) ;  /* 0x000000f000007945 */ /* 0x000fe20003800000 */
[--C-:B0-----:R-:W-:Y:S02]  /*0040*/  SHF.R.U32.HI R0, RZ, 0x5, R11.reuse ;  /* 0x00000005ff007819 */ /* 0x101fe4000001160b */
[----:B------:R-:W-:-:S03]  /*0050*/  SHF.R.U32.HI R5, RZ, 0x7, R11 ;  /* 0x00000007ff057819 */ /* 0x000fc6000001160b */
[----:B------:R-:W0:Y:S04]  /*0060*/  SHFL.IDX PT, R2, R0, RZ, 0x1f ;  /* 0x00001fff00027589 */ /* 0x000e2800000e0000 */
[----:B------:R1:W2:Y:S01]  /*0070*/  SHFL.IDX PT, R6, R5, RZ, 0x1f ;  /* 0x00001fff05067589 */ /* 0x0002a200000e0000 */
[----:B0-----:R-:W-:-:S13]  /*0080*/  ISETP.NE.OR P0, PT, R2, RZ, !P0 ;  /* 0x000000ff0200720c */ /* 0x001fda0004705670 */
[----:B-12---:R-:W-:Y:S05]  /*0090*/  @P0 BRA `(.L_x_1) ;  /* 0x0000000000200947 */ /* 0x006fea0003800000 */
[----:B------:R-:W-:Y:S02]  /*00a0*/  ULDC.64 UR4, c[0x0][0x198] ;  /* 0x0000660000047ab9 */ /* 0x000fe40000000a00 */
[----:B------:R-:W-:Y:S02]  /*00b0*/  UIADD3 UR6, UP0, UR4, 0xf0, URZ ;  /* 0x000000f004067890 */ /* 0x000fe4000ff1e03f */
[----:B------:R-:W-:Y:S02]  /*00c0*/  UIADD3 UR4, UP1, UR4, 0x1f0, URZ ;  /* 0x000001f004047890 */ /* 0x000fe4000ff3e03f */
[----:B------:R-:W-:Y:S02]  /*00d0*/  UIADD3.X UR7, URZ, UR5, URZ, UP0, !UPT ;  /* 0x000000053f077290 */ /* 0x000fe400087fe43f */
[----:B------:R-:W-:-:S07]  /*00e0*/  UIADD3.X UR5, URZ, UR5, URZ, UP1, !UPT ;  /* 0x000000053f057290 */ /* 0x000fce0008ffe43f */
[----:B------:R0:W-:Y:S02]  /*00f0*/  UTMACCTL.PF [UR6] ;  /* 0x00000000060079b9 */ /* 0x0001e40008040000 */
[----:B------:R0:W-:Y:S02]  /*0100*/  UTMACCTL.PF [UR4] ;  /* 0x00000000040079b9 */ /* 0x0001e40008040000 */
[----:B0-----:R-:W-:Y:S01]  /*0110*/  NOP ;  /* 0x0000000000007918 */ /* 0x001fe20000000000 */
.L_x_1:
[----:B------:R-:W-:Y:S05]  /*0120*/  BSYNC B0 ;  /* 0x0000000000007941 */ /* 0x000fea0003800000 */
.L_x_0:
[----:B------:R-:W0:Y:S02]  /*0130*/  SHFL.IDX PT, R7, R0, RZ, 0x1f ;  /* 0x00001fff00077589 */ /* 0x000e2400000e0000 */
[----:B0-----:R-:W-:-:S13]  /*0140*/  ISETP.NE.AND P0, PT, R7, RZ, PT ;  /* 0x000000ff0700720c */ /* 0x001fda0003f05270 */
[----:B------:R-:W-:Y:S05]  /*0150*/  @P0 BRA `(.L_x_2) ;  /* 0x0000000000b40947 */ /* 0x000fea0003800000 */
[----:B------:R-:W-:Y:S01]  /*0160*/  ELECT P0, URZ, PT ;  /* 0x00000000003f782f */ /* 0x000fe20003800000 */
[----:B------:R-:W-:-:S12]  /*0170*/  BSSY B0, `(.L_x_2) ;  /* 0x000002b000007945 */ /* 0x000fd80003800000 */
[----:B------:R-:W-:Y:S05]  /*0180*/  @!P0 BRA `(.L_x_3) ;  /* 0x0000000000a48947 */ /* 0x000fea0003800000 */
[----:B------:R-:W0:Y:S01]  /*0190*/  S2UR UR8, SR_CgaCtaId ;  /* 0x00000000000879c3 */ /* 0x000e220000008800 */
[----:B------:R-:W-:Y:S01]  /*01a0*/  UMOV UR4, 0x400 ;  /* 0x0000040000047882 */ /* 0x000fe20000000000 */
[----:B------:R-:W-:Y:S01]  /*01b0*/  UMOV UR5, 0x1 ;  /* 0x0000000100057882 */ /* 0x000fe20000000000 */
[----:B------:R-:W-:Y:S02]  /*01c0*/  UMOV UR6, 0x2 ;  /* 0x0000000200067882 */ /* 0x000fe40000000000 */
[----:B------:R-:W-:-:S04]  /*01d0*/  UIADD3 UR6, -UR6, 0x100000, URZ ;  /* 0x0010000006067890 */ /* 0x000fc8000fffe13f */
[----:B------:R-:W-:Y:S02]  /*01e0*/  USHF.L.U32 UR7, UR6, 0xb, URZ ;  /* 0x0000000b06077899 */ /* 0x000fe4000800063f */
[----:B------:R-:W-:Y:S02]  /*01f0*/  USHF.L.U32 UR6, UR6, 0x1, URZ ;  /* 0x0000000106067899 */ /* 0x000fe4000800063f */
[----:B0-----:R-:W-:Y:S02]  /*0200*/  ULEA UR8, UR8, UR4, 0x18 ;  /* 0x0000000408087291 */ /* 0x001fe4000f8ec03f */
[----:B------:R-:W-:-:S04]  /*0210*/  UIADD3 UR4, -UR5, 0x100000, URZ ;  /* 0x0010000005047890 */ /* 0x000fc8000fffe13f */
[----:B------:R-:W-:Y:S02]  /*0220*/  USHF.L.U32 UR5, UR4, 0xb, URZ ;  /* 0x0000000b04057899 */ /* 0x000fe4000800063f */
[----:B------:R-:W-:Y:S01]  /*0230*/  USHF.L.U32 UR4, UR4, 0x1, URZ ;  /* 0x0000000104047899 */ /* 0x000fe2000800063f */
[----:B------:R-:W0:Y:S11]  /*0240*/  FENCE.VIEW.ASYNC.S ;  /* 0x00000000000073c6 */ /* 0x000e360000000000 */
[----:B0-----:R0:W1:Y:S01]  /*0250*/  SYNCS.EXCH.64 URZ, [UR8], UR4 ;  /* 0x00000004083f75b2 */ /* 0x0010620008000100 */
[----:B------:R0:W2:Y:S01]  /*0260*/  SYNCS.EXCH.64 URZ, [UR8+0x70], UR6 ;  /* 0x00007006083f75b2 */ /* 0x0000a20008000100 */
[----:B------:R0:W3:Y:S01]  /*0270*/  SYNCS.EXCH.64 URZ, [UR8+0x8], UR4 ;  /* 0x00000804083f75b2 */ /* 0x0000e20008000100 */
[----:B------:R0:W4:Y:S01]  /*0280*/  SYNCS.EXCH.64 URZ, [UR8+0x78], UR6 ;  /* 0x00007806083f75b2 */ /* 0x0001220008000100 */
[----:B------:R0:W0:Y:S01]  /*0290*/  SYNCS.EXCH.64 URZ, [UR8+0x10], UR4 ;  /* 0x00001004083f75b2 */ /* 0x0000220008000100 */
        /* <DEDUP_REMOVED lines=23> */
[----:B-1234-:R-:W-:Y:S01]  /*0410*/  NOP ;  /* 0x0000000000007918 */ /* 0x01efe20000000000 */
.L_x_3:
[----:B0-----:R-:W-:Y:S05]  /*0420*/  BSYNC B0 ;  /* 0x0000000000007941 */ /* 0x001fea0003800000 */
.L_x_2:
[----:B------:R-:W0:Y:S01]  /*0430*/  SHFL.IDX PT, R3, R0, RZ, 0x1f ;  /* 0x00001fff00037589 */ /* 0x000e2200000e0000 */
[----:B------:R-:W-:Y:S01]  /*0440*/  SHF.R.S32.HI R4, RZ, 0x1f, R11 ;  /* 0x0000001fff047819 */ /* 0x000fe2000001140b */
[----:B------:R-:W1:Y:S01]  /*0450*/  S2UR UR13, SR_CTAID.X ;  /* 0x00000000000d79c3 */ /* 0x000e620000002500 */
[----:B------:R-:W-:Y:S01]  /*0460*/  ELECT P0, URZ, PT ;  /* 0x00000000003f782f */ /* 0x000fe20003800000 */
[----:B------:R2:W3:Y:S01]  /*0470*/  SHFL.IDX PT, R8, R0, RZ, 0x1f ;  /* 0x00001fff00087589 */ /* 0x0004e200000e0000 */
[----:B------:R-:W-:Y:S02]  /*0480*/  LEA.HI R4, R4, R11, RZ, 0x7 ;  /* 0x0000000b04047211 */ /* 0x000fe400078f38ff */
[----:B------:R-:W-:Y:S01]  /*0490*/  ELECT P1, URZ, PT ;  /* 0x00000000003f782f */ /* 0x000fe20003820000 */
[----:B------:R-:W-:Y:S01]  /*04a0*/  NOP ;  /* 0x0000000000007918 */ /* 0x000fe20000000000 */
[----:B------:R-:W4:Y:S01]  /*04b0*/  S2R R16, SR_CTAID.Y ;  /* 0x0000000000107919 */ /* 0x000f220000002600 */
[----:B------:R-:W-:Y:S01]  /*04c0*/  LOP3.LUT R4, R4, 0xffffff80, RZ, 0xc0, !PT ;  /* 0xffffff8004047812 */ /* 0x000fe200078ec0ff */
[----:B------:R-:W-:Y:S01]  /*04d0*/  ULDC UR4, c[0x0][0x150] ;  /* 0x0000540000047ab9 */ /* 0x000fe20000000800 */
[----:B------:R-:W5:Y:S01]  /*04e0*/  LDC R12, c[0x0][0x144] ;  /* 0x00005100ff0c7b82 */ /* 0x000f620000000800 */
[----:B------:R3:W5:Y:S01]  /*04f0*/  SHFL.IDX PT, R14, R5, RZ, 0x1f ;  /* 0x00001fff050e7589 */ /* 0x00076200000e0000 */
[----:B------:R-:W-:Y:S01]  /*0500*/  UMOV UR12, 0x80 ;  /* 0x00000080000c7882 */ /* 0x000fe20000000000 */
[----:B------:R-:W-:Y:S01]  /*0510*/  IMAD.IADD R10, R11, 0x1, -R4 ;  /* 0x000000010b0a7824 */ /* 0x000fe200078e0a04 */
[----:B------:R-:W-:Y:S01]  /*0520*/  NOP ;  /* 0x0000000000007918 */ /* 0x000fe20000000000 */
[C---:B------:R-:W-:Y:S01]  /*0530*/  VIADD R38, R6.reuse, 0xffffffff ;  /* 0xffffffff06267836 */ /* 0x040fe20000000000 */
[----:B------:R-:W-:-:S02]  /*0540*/  ISETP.NE.AND P5, PT, R6, RZ, PT ;  /* 0x000000ff0600720c */ /* 0x000fc40003fa5270 */
[----:B------:R-:W-:Y:S01]  /*0550*/  SHF.R.S32.HI R19, RZ, 0x1f, R10 ;  /* 0x0000001fff137819 */ /* 0x000fe2000001140a */
[----:B------:R-:W5:Y:S01]  /*0560*/  LDC R13, c[0x0][0x140] ;  /* 0x00005000ff0d7b82 */ /* 0x000f620000000800 */
[----:B------:R-:W-:Y:S02]  /*0570*/  ISETP.GE.U32.AND P6, PT, R38, 0x2, PT ;  /* 0x000000022600780c */ /* 0x000fe40003fc6070 */
[----:B0-----:R-:W-:Y:S02]  /*0580*/  ISETP.NE.OR P0, PT, R3, RZ, !P0 ;  /* 0x000000ff0300720c */ /* 0x001fe40004705670 */
[----:B------:R-:W-:Y:S02]  /*0590*/  LEA.HI R3, R19, R10, RZ, 0x3 ;  /* 0x0000000a13037211 */ /* 0x000fe400078f18ff */
[----:B-1----:R-:W-:Y:S01]  /*05a0*/  I2FP.F32.U32 R4, UR13 ;  /* 0x0000000d00047c45 */ /* 0x002fe20008201000 */
[----:B------:R-:W0:Y:S01]  /*05b0*/  LDC R27, c[0x0][0x148] ;  /* 0x00005200ff1b7b82 */ /* 0x000e220000000800 */
[----:B--2---:R-:W-:-:S02]  /*05c0*/  SHF.R.S32.HI R0, RZ, 0x3, R3 ;  /* 0x00000003ff007819 */ /* 0x004fc40000011403 */
[----:B---3--:R-:W-:Y:S01]  /*05d0*/  ISETP.NE.OR P1, PT, R8, RZ, !P1 ;  /* 0x000000ff0800720c */ /* 0x008fe20004f25670 */
[----:B------:R-:W-:Y:S01]  /*05e0*/  FMUL R9, R4, UR4 ;  /* 0x0000000404097c20 */ /* 0x000fe20008400000 */
[----:B------:R-:W-:Y:S01]  /*05f0*/  SHF.R.S32.HI R3, RZ, 0x1f, R3 ;  /* 0x0000001fff037819 */ /* 0x000fe20000011403 */
[----:B------:R-:W-:Y:S01]  /*0600*/  ULDC UR4, c[0x0][0x154] ;  /* 0x0000550000047ab9 */ /* 0x000fe20000000800 */
[----:B------:R-:W-:Y:S01]  /*0610*/  SHF.R.S32.HI R8, RZ, 0x1f, R7 ;  /* 0x0000001fff087819 */ /* 0x000fe20000011407 */
[----:B------:R-:W-:Y:S01]  /*0620*/  VOTEU.ALL UP1, P0 ;  /* 0x00000000003f7886 */ /* 0x000fe20000020000 */
[----:B------:R-:W-:Y:S01]  /*0630*/  LEA.HI R4, R3, R0, RZ, 0x2 ;  /* 0x0000000003047211 */ /* 0x000fe200078f10ff */
[----:B------:R-:W1:Y:S01]  /*0640*/  F2I.U32.TRUNC.NTZ R9, R9 ;  /* 0x0000000900097305 */ /* 0x000e62000020f000 */
[----:B------:R-:W-:Y:S01]  /*0650*/  LEA.HI R8, R8, R7, RZ, 0x2 ;  /* 0x0000000708087211 */ /* 0x000fe200078f10ff */
[----:B------:R-:W-:Y:S01]  /*0660*/  VOTEU.ALL UP0, P0 ;  /* 0x00000000003f7886 */ /* 0x000fe20000000000 */
[----:B------:R-:W-:Y:S01]  /*0670*/  SHF.R.S32.HI R3, RZ, 0x1f, R2 ;  /* 0x0000001fff037819 */ /* 0x000fe20000011402 */
[----:B------:R-:W2:Y:S01]  /*0680*/  @!UP1 S2UR UR7, SR_CgaCtaId ;  /* 0x00000000000799c3 */ /* 0x000ea20000008800 */
[----:B------:R-:W-:Y:S01]  /*0690*/  LOP3.LUT R5, R4, 0xfffffffc, RZ, 0xc0, !PT ;  /* 0xfffffffc04057812 */ /* 0x000fe200078ec0ff */
[----:B------:R-:W-:Y:S01]  /*06a0*/  VOTEU.ALL UP2, P1 ;  /* 0x00000000003f7886 */ /* 0x000fe20000840000 */
[----:B------:R-:W-:Y:S01]  /*06b0*/  LOP3.LUT R8, R8, 0x3ffffffc, RZ, 0xc0, !PT ;  /* 0x3ffffffc08087812 */ /* 0x000fe200078ec0ff */
[----:B------:R-:W-:Y:S01]  /*06c0*/  @!UP1 UMOV UR6, 0x400 ;  /* 0x0000040000069882 */ /* 0x000fe20000000000 */
[----:B------:R-:W-:Y:S01]  /*06d0*/  LEA.HI R3, R3, R2, RZ, 0x2 ;  /* 0x0000000203037211 */ /* 0x000fe200078f10ff */
[----:B------:R-:W-:Y:S01]  /*06e0*/  IMAD.IADD R5, R0, 0x1, -R5 ;  /* 0x0000000100057824 */ /* 0x000fe200078e0a05 */
[----:B------:R-:W-:Y:S01]  /*06f0*/  @!UP2 UMOV UR9, 0x400 ;  /* 0x000004000009a882 */ /* 0x000fe20000000000 */
[----:B------:R-:W-:Y:S01]  /*0700*/  IMAD.IADD R8, R7, 0x1, -R8 ;  /* 0x0000000107087824 */ /* 0x000fe200078e0a08 */
[----:B------:R-:W-:Y:S01]  /*0710*/  LOP3.LUT R3, R3, 0xfffffffc, RZ, 0xc0, !PT ;  /* 0xfffffffc03037812 */ /* 0x000fe200078ec0ff */
[----:B------:R-:W3:Y:S01]  /*0720*/  @!UP2 S2UR UR10, SR_CgaCtaId ;  /* 0x00000000000aa9c3 */ /* 0x000ee20000008800 */
[----:B-1----:R-:W-:Y:S01]  /*0730*/  IMAD.MOV R9, RZ, RZ, -R9 ;  /* 0x000000ffff097224 */ /* 0x002fe200078e0a09 */
[----:B------:R-:W-:Y:S01]  /*0740*/  VOTEU.ALL UP3, P1 ;  /* 0x00000000003f7886 */ /* 0x000fe20000860000 */
[----:B------:R-:W-:Y:S01]  /*0750*/  IMAD R5, R8, 0x4, R5 ;  /* 0x0000000408057824 */ /* 0x000fe200078e0205 */
[----:B------:R-:W-:Y:S01]  /*0760*/  VOTEU.ALL UP4, P1 ;  /* 0x00000000003f7886 */ /* 0x000fe20000880000 */
[----:B------:R-:W-:Y:S01]  /*0770*/  IMAD.IADD R18, R2, 0x1, -R3 ;  /* 0x0000000102127824 */ /* 0x000fe200078e0a03 */
[----:B----4-:R-:W-:Y:S01]  /*0780*/  I2FP.F32.U32 R2, R16 ;  /* 0x0000001000027245 */ /* 0x010fe20000201000 */
[----:B-----5:R-:W-:Y:S01]  /*0790*/  IMAD R25, R12, R9, UR13 ;  /* 0x0000000d0c197e24 */ /* 0x020fe2000f8e0209 */
[C---:B------:R-:W-:Y:S01]  /*07a0*/  LEA.HI R0, R5.reuse, R5, RZ, 0x1 ;  /* 0x0000000505007211 */ /* 0x040fe200078f08ff */
[C---:B------:R-:W-:Y:S01]  /*07b0*/  IMAD.SHL.U32 R12, R5.reuse, 0x4, RZ ;  /* 0x00000004050c7824 */ /* 0x040fe200078e00ff */
[----:B------:R-:W-:Y:S01]  /*07c0*/  VOTEU.ALL UP5, P1 ;  /* 0x00000000003f7886 */ /* 0x000fe200008a0000 */
[----:B------:R-:W-:Y:S01]  /*07d0*/  FMUL R2, R2, UR4 ;  /* 0x0000000402027c20 */ /* 0x000fe20008400000 */
[----:B------:R-:W-:Y:S01]  /*07e0*/  LOP3.LUT R0, R0, 0xfffffffe, RZ, 0xc0, !PT ;  /* 0xfffffffe00007812 */ /* 0x000fe200078ec0ff */
[----:B------:R-:W-:Y:S01]  /*07f0*/  UMOV UR4, 0x20 ;  /* 0x0000002000047882 */ /* 0x000fe20000000000 */
[----:B--2---:R-:W-:Y:S01]  /*0800*/  @!UP1 ULEA UR8, UR7, UR6, 0x18 ;  /* 0x0000000607089291 */ /* 0x004fe2000f8ec03f */
[----:B------:R-:W-:Y:S01]  /*0810*/  LOP3.LUT R12, R5, 0xc, R12, 0x78, !PT ;  /* 0x0000000c050c7812 */ /* 0x000fe200078e780c */
[----:B------:R-:W-:-:S04]  /*0820*/  @!UP1 UIADD3 UR4, -UR4, 0x100000, URZ ;  /* 0x0010000004049890 */ /* 0x000fc8000fffe13f */
[----:B------:R-:W-:Y:S02]  /*0830*/  @!UP1 USHF.L.U32 UR5, UR4, 0xb, URZ ;  /* 0x0000000b04059899 */ /* 0x000fe4000800063f */
[----:B------:R-:W-:Y:S01]  /*0840*/  @!UP1 USHF.L.U32 UR4, UR4, 0x1, URZ ;  /* 0x0000000104049899 */ /* 0x000fe2000800063f */
[----:B------:R-:W-:Y:S01]  /*0850*/  IMAD.IADD R0, R5, 0x1, -R0 ;  /* 0x0000000105007824 */ /* 0x000fe200078e0a00 */
[----:B------:R-:W1:Y:S01]  /*0860*/  F2I.U32.TRUNC.NTZ R2, R2 ;  /* 0x0000000200027305 */ /* 0x000e62000020f000 */
[----:B------:R-:W-:-:S04]  /*0870*/  @!UP2 UIADD3 UR6, -UR12, 0x100000, URZ ;  /* 0x001000000c06a890 */ /* 0x000fc8000fffe13f */
[----:B------:R-:W-:Y:S02]  /*0880*/  @!UP2 USHF.L.U32 UR7, UR6, 0xb, URZ ;  /* 0x0000000b0607a899 */ /* 0x000fe4000800063f */
[----:B------:R-:W-:Y:S01]  /*0890*/  @!UP2 USHF.L.U32 UR6, UR6, 0x1, URZ ;  /* 0x000000010606a899 */ /* 0x000fe2000800063f */
[----:B------:R-:W-:Y:S01]  /*08a0*/  ISETP.EQ.U32.AND P2, PT, R13, 0x1, PT ;  /* 0x000000010d00780c */ /* 0x000fe20003f42070 */
[----:B------:R-:W-:Y:S01]  /*08b0*/  VOTEU.ALL UP1, P0 ;  /* 0x00000000003f7886 */ /* 0x000fe20000020000 */
[----:B------:R-:W-:Y:S01]  /*08c0*/  ISETP.NE.AND P3, PT, R0, R25, PT ;  /* 0x000000190000720c */ /* 0x000fe20003f65270 */
[----:B------:R-:W-:Y:S01]  /*08d0*/  IMAD.MOV.U32 R13, RZ, RZ, 0x1 ;  /* 0x00000001ff0d7424 */ /* 0x000fe200078e00ff */
[----:B---3--:R-:W-:Y:S01]  /*08e0*/  @!UP2 ULEA UR9, UR10, UR9, 0x18 ;  /* 0x000000090a09a291 */ /* 0x008fe2000f8ec03f */
[----:B------:R-:W-:Y:S01]  /*08f0*/  LOP3.LUT P0, RZ, R10, 0x7, RZ, 0xc0, !PT ;  /* 0x000000070aff7812 */ /* 0x000fe2000780c0ff */
[----:B------:R-:W-:Y:S01]  /*0900*/  VOTEU.ALL UP2, P1 ;  /* 0x00000000003f7886 */ /* 0x000fe20000840000 */
[----:B------:R-:W-:Y:S01]  /*0910*/  ISETP.NE.AND P1, PT, R18, 0x3, PT ;  /* 0x000000031200780c */ /* 0x000fe20003f25270 */
[----:B------:R-:W2:Y:S02]  /*0920*/  FENCE.VIEW.ASYNC.S ;  /* 0x00000000000073c6 */ /* 0x000ea40000000000 */
[----:B--2---:R2:W3:Y:S01]  /*0930*/  @!UP0 SYNCS.EXCH.64 URZ, [UR8+0x110], UR4 ;  /* 0x00011004083f85b2 */ /* 0x0044e20008000100 */
[----:B------:R-:W-:-:S02]  /*0940*/  ISETP.LT.U32.AND P0, PT, R12, 0x2, !P0 ;  /* 0x000000020c00780c */ /* 0x000fc40004701070 */
[----:B------:R-:W-:Y:S01]  /*0950*/  ISETP.EQ.OR P1, PT, R18, RZ, !P1 ;  /* 0x000000ff1200720c */ /* 0x000fe20004f22670 */
[----:B-1----:R-:W-:Y:S01]  /*0960*/  IMAD.MOV R24, RZ, RZ, -R2 ;  /* 0x000000ffff187224 */ /* 0x002fe200078e0a02 */
[----:B------:R-:W-:Y:S02]  /*0970*/  R2UR UR11, R14 ;  /* 0x000000000e0b72ca */ /* 0x000fe400000e0000 */
[----:B------:R-:W-:Y:S01]  /*0980*/  @P3 LEA.HI R0, R12, R12, RZ, 0x1 ;  /* 0x0000000c0c003211 */ /* 0x000fe200078f08ff */
[----:B0-----:R-:W-:Y:S01]  /*0990*/  IMAD R3, R27, R24, R16 ;  /* 0x000000181b037224 */ /* 0x001fe200078e0210 */
[----:B------:R-:W-:Y:S02]  /*09a0*/  ISETP.EQ.AND P1, PT, R6, RZ, P1 ;  /* 0x000000ff0600720c */ /* 0x000fe40000f22270 */
[----:B------:R-:W-:Y:S02]  /*09b0*/  @P3 SHF.R.S32.HI R0, RZ, 0x1, R0 ;  /* 0x00000001ff003819 */ /* 0x000fe40000011400 */
[----:B------:R-:W-:Y:S01]  /*09c0*/  SEL R7, RZ, 0x1, !P1 ;  /* 0x00000001ff077807 */ /* 0x000fe20004800000 */
[----:B------:R2:W0:Y:S01]  /*09d0*/  @!UP1 SYNCS.EXCH.64 URZ, [UR8+0x118], UR4 ;  /* 0x00011804083f95b2 */ /* 0x0004220008000100 */
[----:B------:R-:W-:Y:S01]  /*09e0*/  @P3 ISETP.NE.AND P4, PT, R0, R3, PT ;  /* 0x000000030000320c */ /* 0x000fe20003f85270 */
[----:B------:R-:W-:Y:S01]  /*09f0*/  NOP ;  /* 0x0000000000007918 */ /* 0x000fe20000000000 */
[----:B------:R-:W-:-:S02]  /*0a00*/  SEL R0, RZ, 0x1, !P0 ;  /* 0x00000001ff007807 */ /* 0x000fc40004000000 */
[----:B------:R-:W-:Y:S02]  /*0a10*/  @P3 SEL R13, RZ, 0x1, P4 ;  /* 0x00000001ff0d3807 */ /* 0x000fe40002000000 */
[----:B------:R-:W-:Y:S02]  /*0a20*/  SEL R7, R7, 0x2, P6 ;  /* 0x0000000207077807 */ /* 0x000fe40003000000 */
[----:B------:R-:W-:Y:S01]  /*0a30*/  LOP3.LUT R13, R13, R0, RZ, 0xc0, !PT ;  /* 0x000000000d0d7212 */ /* 0x000fe200078ec0ff */
[----:B------:R2:W1:Y:S01]  /*0a40*/  @!UP2 SYNCS.EXCH.64 URZ, [UR9+0xf0], UR6 ;  /* 0x0000f006093fa5b2 */ /* 0x0004620008000100 */
[----:B------:R2:W4:Y:S01]  /*0a50*/  @!UP3 SYNCS.EXCH.64 URZ, [UR9+0xf8], UR6 ;  /* 0x0000f806093fb5b2 */ /* 0x0005220008000100 */
[----:B------:R2:W0:Y:S01]  /*0a60*/  @!UP4 SYNCS.EXCH.64 URZ, [UR9+0x100], UR6 ;  /* 0x00010006093fc5b2 */ /* 0x0004220008000100 */
[----:B------:R2:W0:Y:S01]  /*0a70*/  @!UP5 SYNCS.EXCH.64 URZ, [UR9+0x108], UR6 ;  /* 0x00010806093fd5b2 */ /* 0x0004220008000100 */
[----:B------:R-:W-:Y:S01]  /*0a80*/  NOP ;  /* 0x0000000000007918 */ /* 0x000fe20000000000 */
[----:B--23--:R-:W-:Y:S05]  /*0a90*/  @!P2 BRA `(.L_x_4) ;  /* 0x000000000008a947 */ /* 0x00cfea0003800000 */
[----:B01--4-:R-:W-:Y:S01]  /*0aa0*/  UCGABAR_ARV ;  /* 0x00000000000079c7 */ /* 0x013fe20008000000 */
[----:B------:R-:W-:Y:S05]  /*0ab0*/  BRA `(.L_x_5) ;  /* 0x0000000000047947 */ /* 0x000fea0003800000 */
.L_x_4:
[----:B01--4-:R-:W-:Y:S01]  /*0ac0*/  NOP ;  /* 0x0000000000007918 */ /* 0x013fe20000000000 */
.L_x_5:
[----:B------:R-:W-:Y:S01]  /*0ad0*/  ULDC.64 UR4, c[0x0][0x598] ;  /* 0x0001660000047ab9 */ /* 0x000fe20000000a00 */
[----:B------:R-:W-:Y:S01]  /*0ae0*/  ULDC.64 UR20, c[0x0][0x208] ;  /* 0x0000820000147ab9 */ /* 0x000fe20000000a00 */
[----:B------:R-:W-:-:S04]  /*0af0*/  ISETP.NE.U32.AND P0, PT, RZ, UR4, PT ;  /* 0x00000004ff007c0c */ /* 0x000fc8000bf05070 */
[----:B------:R-:W-:-:S13]  /*0b00*/  ISETP.NE.AND.EX P0, PT, RZ, UR5, PT, P0 ;  /* 0x00000005ff007c0c */ /* 0x000fda000bf05300 */
[----:B------:R-:W-:Y:S05]  /*0b10*/  @!P0 BRA `(.L_x_6) ;  /* 0x00000000001c8947 */ /* 0x000fea0003800000 */
[----:B------:R-:W0:Y:S02]  /*0b20*/  LDC.64 R2, c[0x0][0x598] ;  /* 0x00016600ff027b82 */ /* 0x000e240000000a00 */
[----:B0-----:R-:W2:Y:S02]  /*0b30*/  LDG.E.64 R2, desc[UR20][R2.64] ;  /* 0x0000001402027981 */ /* 0x001ea4000c1e1b00 */
[----:B--2---:R-:W-:-:S04]  /*0b40*/  ISETP.NE.U32.AND P0, PT, R2, RZ, PT ;  /* 0x000000ff0200720c */ /* 0x004fc80003f05070 */
[----:B------:R-:W-:-:S13]  /*0b50*/  ISETP.NE.AND.EX P0, PT, R3, RZ, PT, P0 ;  /* 0x000000ff0300720c */ /* 0x000fda0003f05300 */
[----:B------:R-:W-:Y:S05]  /*0b60*/  @!P0 BRA `(.L_x_6) ;  /* 0x0000000000088947 */ /* 0x000fea0003800000 */
[----:B------:R0:W5:Y:S01]  /*0b70*/  LD.E R14, desc[UR20][R2.64] ;  /* 0x00000014020e7980 */ /* 0x000162000c101900 */
[----:B------:R-:W-:Y:S05]  /*0b80*/  BRA `(.L_x_7) ;  /* 0x0000000000207947 */ /* 0x000fea0003800000 */
.L_x_6:
[----:B------:R-:W-:Y:S02]  /*0b90*/  ULDC.64 UR4, c[0x0][0x588] ;  /* 0x0001620000047ab9 */ /* 0x000fe40000000a00 */
[----:B------:R-:W-:-:S04]  /*0ba0*/  ISETP.NE.U32.AND P0, PT, RZ, UR4, PT ;  /* 0x00000004ff007c0c */ /* 0x000fc8000bf05070 */
[----:B------:R-:W-:-:S13]  /*0bb0*/  ISETP.NE.AND.EX P0, PT, RZ, UR5, PT, P0 ;  /* 0x00000005ff007c0c */ /* 0x000fda000bf05300 */
[----:B------:R-:W-:Y:S05]  /*0bc0*/  @!P0 BRA `(.L_x_8) ;  /* 0x00000000000c8947 */ /* 0x000fea0003800000 */
[----:B------:R-:W0:Y:S02]  /*0bd0*/  LDC.64 R14, c[0x0][0x588] ;  /* 0x00016200ff0e7b82 */ /* 0x000e240000000a00 */
[----:B0-----:R1:W5:Y:S01]  /*0be0*/  LDG.E R14, desc[UR20][R14.64] ;  /* 0x000000140e0e7981 */ /* 0x001362000c1e1900 */
[----:B------:R-:W-:Y:S05]  /*0bf0*/  BRA `(.L_x_7) ;  /* 0x0000000000047947 */ /* 0x000fea0003800000 */
.L_x_8:
[----:B------:R-:W2:Y:S02]  /*0c00*/  LDC R14, c[0x0][0x580] ;  /* 0x00016000ff0e7b82 */ /* 0x000ea40000000800 */
.L_x_7:
[----:B------:R-:W-:Y:S02]  /*0c10*/  ULDC.64 UR4, c[0x0][0x5a0] ;  /* 0x0001680000047ab9 */ /* 0x000fe40000000a00 */
[----:B------:R-:W-:-:S04]  /*0c20*/  ISETP.NE.U32.AND P0, PT, RZ, UR4, PT ;  /* 0x00000004ff007c0c */ /* 0x000fc8000bf05070 */
[----:B------:R-:W-:-:S13]  /*0c30*/  ISETP.NE.AND.EX P0, PT, RZ, UR5, PT, P0 ;  /* 0x00000005ff007c0c */ /* 0x000fda000bf05300 */
[----:B------:R-:W-:Y:S05]  /*0c40*/  @!P0 BRA `(.L_x_9) ;  /* 0x00000000001c8947 */ /* 0x000fea0003800000 */
[----:B0-----:R-:W0:Y:S02]  /*0c50*/  LDC.64 R2, c[0x0][0x5a0] ;  /* 0x00016800ff027b82 */ /* 0x001e240000000a00 */
[----:B0-----:R-:W3:Y:S02]  /*0c60*/  LDG.E.64 R2, desc[UR20][R2.64] ;  /* 0x0000001402027981 */ /* 0x001ee4000c1e1b00 */
[----:B---3--:R-:W-:-:S04]  /*0c70*/  ISETP.NE.U32.AND P0, PT, R2, RZ, PT ;  /* 0x000000ff0200720c */ /* 0x008fc80003f05070 */
[----:B------:R-:W-:-:S13]  /*0c80*/  ISETP.NE.AND.EX P0, PT, R3, RZ, PT, P0 ;  /* 0x000000ff0300720c */ /* 0x000fda0003f05300 */
[----:B------:R-:W-:Y:S05]  /*0c90*/  @!P0 BRA `(.L_x_9) ;  /* 0x0000000000088947 */ /* 0x000fea0003800000 */
[----:B-1----:R0:W5:Y:S01]  /*0ca0*/  LD.E R15, desc[UR20][R2.64] ;  /* 0x00000014020f7980 */ /* 0x002162000c101900 */
[----:B------:R-:W-:Y:S05]  /*0cb0*/  BRA `(.L_x_10) ;  /* 0x0000000000207947 */ /* 0x000fea0003800000 */
.L_x_9:
[----:B------:R-:W-:Y:S02]  /*0cc0*/  ULDC.64 UR4, c[0x0][0x590] ;  /* 0x0001640000047ab9 */ /* 0x000fe40000000a00 */
[----:B------:R-:W-:-:S04]  /*0cd0*/  ISETP.NE.U32.AND P0, PT, RZ, UR4, PT ;  /* 0x00000004ff007c0c */ /* 0x000fc8000bf05070 */
[----:B------:R-:W-:-:S13]  /*0ce0*/  ISETP.NE.AND.EX P0, PT, RZ, UR5, PT, P0 ;  /* 0x00000005ff007c0c */ /* 0x000fda000bf05300 */
[----:B------:R-:W-:Y:S05]  /*0cf0*/  @!P0 BRA `(.L_x_11) ;  /* 0x00000000000c8947 */ /* 0x000fea0003800000 */
[----:B0-----:R-:W1:Y:S02]  /*0d00*/  LDC.64 R2, c[0x0][0x590] ;  /* 0x00016400ff027b82 */ /* 0x001e640000000a00 */
[----:B-1----:R1:W5:Y:S01]  /*0d10*/  LDG.E R15, desc[UR20][R2.64] ;  /* 0x00000014020f7981 */ /* 0x002362000c1e1900 */
[----:B------:R-:W-:Y:S05]  /*0d20*/  BRA `(.L_x_10) ;  /* 0x0000000000047947 */ /* 0x000fea0003800000 */
.L_x_11:
[----:B-1----:R-:W3:Y:S02]  /*0d30*/  LDC R15, c[0x0][0x584] ;  /* 0x00016100ff0f7b82 */ /* 0x002ee40000000800 */
.L_x_10:
[----:B------:R-:W4:Y:S01]  /*0d40*/  LDC R0, c[0x0][0x65c] ;  /* 0x00019700ff007b82 */ /* 0x000f220000000800 */
[----:B------:R-:W-:Y:S01]  /*0d50*/  ULDC UR8, c[0x0][0x28c] ;  /* 0x0000a30000087ab9 */ /* 0x000fe20000000800 */
[----:B------:R-:W-:Y:S01]  /*0d60*/  ISETP.NE.AND P0, PT, R6, 0x2, PT ;  /* 0x000000020600780c */ /* 0x000fe20003f05270 */
[----:B------:R-:W-:Y:S01]  /*0d70*/  UIADD3 UR8, UR8, 0x7f, URZ ;  /* 0x0000007f08087890 */ /* 0x000fe2000fffe03f */
[----:B------:R-:W-:Y:S01]  /*0d80*/  IMAD.U32 R4, RZ, RZ, UR13 ;  /* 0x0000000dff047e24 */ /* 0x000fe2000f8e00ff */
[----:B------:R-:W-:Y:S01]  /*0d90*/  UMOV UR5, URZ ;  /* 0x0000003f00057c82 */ /* 0x000fe20008000000 */
[----:B------:R-:W-:Y:S01]  /*0da0*/  UMOV UR4, URZ ;  /* 0x0000003f00047c82 */ /* 0x000fe20008000000 */
[----:B------:R-:W-:-:S04]  /*0db0*/  USHF.R.S32.HI UR9, URZ, 0x1f, UR8 ;  /* 0x0000001f3f097899 */ /* 0x000fc80008011408 */
[----:B------:R-:W-:Y:S01]  /*0dc0*/  ULEA.HI UR9, UR9, UR8, URZ, 0x7 ;  /* 0x0000000809097291 */ /* 0x000fe2000f8f383f */
[----:B----4-:R-:W-:-:S13]  /*0dd0*/  ISETP.NE.AND P4, PT, R0, 0x1, PT ;  /* 0x000000010000780c */ /* 0x010fda0003f85270 */
[----:B01----:R-:W0:Y:S01]  /*0de0*/  @P4 LDC R3, c[0x0][0x10] ;  /* 0x00000400ff034b82 */ /* 0x003e220000000800 */
[----:B------:R-:W-:Y:S02]  /*0df0*/  @P4 IMAD.MOV.U32 R17, RZ, RZ, RZ ;  /* 0x000000ffff114224 */ /* 0x000fe400078e00ff */
[----:B------:R-:W-:-:S05]  /*0e00*/  @P4 IMAD.MOV.U32 R5, RZ, RZ, RZ ;  /* 0x000000ffff054224 */ /* 0x000fca00078e00ff */
[----:B------:R-:W1:Y:S01]  /*0e10*/  @!P4 LDC R9, c[0x0][0xc] ;  /* 0x00000300ff09cb82 */ /* 0x000e620000000800 */
[----:B------:R-:W-:Y:S01]  /*0e20*/  ULDC UR6, c[0x0][0xc] ;  /* 0x0000030000067ab9 */ /* 0x000fe20000000800 */
[----:B------:R-:W-:Y:S02]  /*0e30*/  ULDC UR7, c[0x0][0x10] ;  /* 0x0000040000077ab9 */ /* 0x000fe40000000800 */
[----:B------:R-:W-:-:S04]  /*0e40*/  UIMAD.WIDE.U32 UR6, UR6, UR7, URZ ;  /* 0x00000007060672a5 */ /* 0x000fc8000f8e003f */
[----:B------:R-:W4:Y:S01]  /*0e50*/  LDC R8, c[0x0][0x14] ;  /* 0x00000500ff087b82 */ /* 0x000f220000000800 */
[----:B0-----:R-:W-:Y:S01]  /*0e60*/  @P4 IMAD.WIDE.U32 R2, R3, UR13, R16 ;  /* 0x0000000d03024c25 */ /* 0x001fe2000f8e0010 */
[----:B------:R-:W-:-:S03]  /*0e70*/  USHF.R.S32.HI UR13, URZ, 0x7, UR9 ;  /* 0x000000073f0d7899 */ /* 0x000fc60008011409 */
[----:B------:R-:W-:Y:S02]  /*0e80*/  @P4 IMAD.IADD R3, R3, 0x1, R5 ;  /* 0x0000000103034824 */ /* 0x000fe400078e0205 */
[----:B------:R-:W-:Y:S02]  /*0e90*/  IMAD.MOV.U32 R5, RZ, RZ, RZ ;  /* 0x000000ffff057224 */ /* 0x000fe400078e00ff */
[----:B-1----:R-:W-:-:S04]  /*0ea0*/  @!P4 IMAD.WIDE.U32 R4, R16, R9, R4 ;  /* 0x000000091004c225 */ /* 0x002fc800078e0004 */
[----:B------:R-:W-:Y:S02]  /*0eb0*/  @!P4 IMAD.MOV.U32 R2, RZ, RZ, R4 ;  /* 0x000000ffff02c224 */ /* 0x000fe400078e0004 */
[C---:B----4-:R-:W-:Y:S02]  /*0ec0*/  IMAD R21, R8.reuse, UR7, RZ ;  /* 0x0000000708157c24 */ /* 0x050fe4000f8e02ff */
[----:B------:R-:W-:Y:S01]  /*0ed0*/  IMAD.WIDE.U32 R8, R8, UR6, RZ ;  /* 0x0000000608087c25 */ /* 0x000fe2000f8e00ff */
[----:B------:R-:W-:-:S03]  /*0ee0*/  ULDC.64 UR6, c[0x0][0x650] ;  /* 0x0001940000067ab9 */ /* 0x000fc60000000a00 */
[----:B------:R-:W-:Y:S02]  /*0ef0*/  @!P4 IMAD.MOV.U32 R3, RZ, RZ, R5 ;  /* 0x000000ffff03c224 */ /* 0x000fe400078e0005 */
[----:B------:R-:W-:Y:S01]  /*0f00*/  IMAD.IADD R0, R9, 0x1, R21 ;  /* 0x0000000109007824 */ /* 0x000fe200078e0215 */
[----:B------:R-:W-:Y:S06]  /*0f10*/  @P0 BRA `(.L_x_12) ;  /* 0x0000000000240947 */ /* 0x000fec0003800000 */
[----:B------:R-:W-:Y:S01]  /*0f20*/  USHF.R.U32.HI UR4, URZ, 0x1, UR13 ;  /* 0x000000013f047899 */ /* 0x000fe2000801160d */
[----:B------:R-:W-:Y:S01]  /*0f30*/  IADD3 R2, P0, R2, R8, RZ ;  /* 0x0000000802027210 */ /* 0x000fe20007f1e0ff */
[----:B------:R-:W-:Y:S02]  /*0f40*/  UISETP.GE.U32.AND UP0, UPT, UR13, 0xe, UPT ;  /* 0x0000000e0d00788c */ /* 0x000fe4000bf06070 */
[----:B------:R-:W-:Y:S02]  /*0f50*/  UIMAD.WIDE.U32 UR4, UR4, -0x6db6db6d, URZ ;  /* 0x92492493040478a5 */ /* 0x000fe4000f8e003f */
[----:B------:R-:W-:Y:S02]  /*0f60*/  IMAD.X R3, R0, 0x1, R3, P0 ;  /* 0x0000000100037824 */ /* 0x000fe400000e0603 */
[----:B------:R-:W-:-:S03]  /*0f70*/  USHF.R.U32.HI UR5, URZ, 0x2, UR5 ;  /* 0x000000023f057899 */ /* 0x000fc60008011605 */
[----:B------:R-:W-:Y:S02]  /*0f80*/  UMOV UR4, URZ ;  /* 0x0000003f00047c82 */ /* 0x000fe40008000000 */
[----:B------:R-:W-:Y:S02]  /*0f90*/  @UP0 ULOP3.LUT UR4, UR5, 0x1, URZ, 0xc0, !UPT ;  /* 0x0000000105040892 */ /* 0x000fe4000f8ec03f */
[----:B------:R-:W-:-:S12]  /*0fa0*/  UIMAD UR5, UR5, -0xe, UR13 ;  /* 0xfffffff2050578a4 */ /* 0x000fd8000f8e020d */
.L_x_12:
[----:B------:R-:W-:Y:S01]  /*0fb0*/  ISETP.GE.U32.AND P0, PT, R2, UR6, PT ;  /* 0x0000000602007c0c */ /* 0x000fe2000bf06070 */
[----:B------:R-:W-:Y:S01]  /*0fc0*/  IMAD.MOV.U32 R6, RZ, RZ, -0x1 ;  /* 0xffffffffff067424 */ /* 0x000fe200078e00ff */
[----:B------:R-:W-:Y:S01]  /*0fd0*/  PRMT R20, RZ, 0x7610, R20 ;  /* 0x00007610ff147816 */ /* 0x000fe20000000014 */
[----:B------:R-:W-:Y:S01]  /*0fe0*/  IMAD.MOV.U32 R4, RZ, RZ, -0x1 ;  /* 0xffffffffff047424 */ /* 0x000fe200078e00ff */
[----:B------:R-:W-:Y:S01]  /*0ff0*/  ISETP.GE.U32.AND.EX P0, PT, R3, UR7, PT, P0 ;  /* 0x0000000703007c0c */ /* 0x000fe2000bf06100 */
[----:B------:R-:W-:-:S12]  /*1000*/  IMAD.MOV.U32 R5, RZ, RZ, -0x1 ;  /* 0xffffffffff057424 */ /* 0x000fd800078e00ff */
[----:B------:R-:W-:Y:S05]  /*1010*/  @P0 BRA `(.L_x_13) ;  /* 0x0000000400240947 */ /* 0x000fea0003800000 */
[----:B------:R-:W0:Y:S01]  /*1020*/  LDC.64 R30, c[0x0][0x628] ;  /* 0x00018a00ff1e7b82 */ /* 0x000e220000000a00 */
[----:B------:R-:W-:Y:S02]  /*1030*/  IMAD.MOV.U32 R4, RZ, RZ, R2 ;  /* 0x000000ffff047224 */ /* 0x000fe400078e0002 */
[----:B------:R-:W-:-:S05]  /*1040*/  IMAD.MOV.U32 R5, RZ, RZ, R3 ;  /* 0x000000ffff057224 */ /* 0x000fca00078e0003 */
[----:B------:R-:W1:Y:S08]  /*1050*/  LDC R6, c[0x0][0x630] ;  /* 0x00018c00ff067b82 */ /* 0x000e700000000800 */
[----:B------:R-:W4:Y:S01]  /*1060*/  LDC.64 R32, c[0x0][0x620] ;  /* 0x00018800ff207b82 */ /* 0x000f220000000a00 */
[----:B0-----:R-:W-:-:S04]  /*1070*/  ISETP.NE.U32.AND P0, PT, R30, RZ, PT ;  /* 0x000000ff1e00720c */ /* 0x001fc80003f05070 */
[----:B------:R-:W-:-:S13]  /*1080*/  ISETP.NE.AND.EX P0, PT, R31, RZ, PT, P0 ;  /* 0x000000ff1f00720c */ /* 0x000fda0003f05300 */
[----:B-1--4-:R-:W-:Y:S05]  /*1090*/  @!P0 BRA `(.L_x_14) ;  /* 0x0000000000288947 */ /* 0x012fea0003800000 */
[----:B------:R-:W0:Y:S02]  /*10a0*/  LDC R23, c[0x0][0x634] ;  /* 0x00018d00ff177b82 */ /* 0x000e240000000800 */
[----:B0-----:R-:W-:-:S05]  /*10b0*/  IADD3 R23, P0, R2, R23, RZ ;  /* 0x0000001702177210 */ /* 0x001fca0007f1e0ff */
[----:B------:R-:W-:-:S04]  /*10c0*/  IMAD.X R29, RZ, RZ, R3, P0 ;  /* 0x000000ffff1d7224 */ /* 0x000fc800000e0603 */
[----:B------:R-:W-:-:S04]  /*10d0*/  IMAD.WIDE.U32 R4, R29, R30, RZ ;  /* 0x0000001e1d047225 */ /* 0x000fc800078e00ff */
[----:B------:R-:W-:-:S04]  /*10e0*/  IMAD.WIDE.U32 R20, P0, R23, R31, R4 ;  /* 0x0000001f17147225 */ /* 0x000fc80007800004 */
[----:B------:R-:W-:-:S04]  /*10f0*/  IMAD.WIDE.U32 R4, R23, R30, RZ ;  /* 0x0000001e17047225 */ /* 0x000fc800078e00ff */
[----:B------:R-:W-:Y:S01]  /*1100*/  IMAD.X R23, RZ, RZ, RZ, P0 ;  /* 0x000000ffff177224 */ /* 0x000fe200000e06ff */
[----:B------:R-:W-:Y:S01]  /*1110*/  IADD3 RZ, P0, R5, R20, RZ ;  /* 0x0000001405ff7210 */ /* 0x000fe20007f1e0ff */
[----:B------:R-:W-:-:S04]  /*1120*/  IMAD.MOV.U32 R22, RZ, RZ, R21 ;  /* 0x000000ffff167224 */ /* 0x000fc800078e0015 */
[----:B------:R-:W-:-:S08]  /*1130*/  IMAD.WIDE.U32.X R4, R29, R31, R22, P0 ;  /* 0x0000001f1d047225 */ /* 0x000fd000000e0416 */
.L_x_14:
[----:B------:R-:W0:Y:S01]  /*1140*/  LDC.64 R34, c[0x0][0x640] ;  /* 0x00019000ff227b82 */ /* 0x000e220000000a00 */
[-CC-:B------:R-:W-:Y:S01]  /*1150*/  SHF.R.U64 R36, R4, R6.reuse, R5.reuse ;  /* 0x0000000604247219 */ /* 0x180fe20000001205 */
[----:B------:R-:W-:Y:S01]  /*1160*/  IMAD.MOV.U32 R39, RZ, RZ, 0x1 ;  /* 0x00000001ff277424 */ /* 0x000fe200078e00ff */
[----:B------:R-:W-:Y:S02]  /*1170*/  SHF.R.U32.HI R4, RZ, R6, R5 ;  /* 0x00000006ff047219 */ /* 0x000fe40000011605 */
[----:B------:R-:W-:-:S03]  /*1180*/  IADD3 R21, P0, RZ, -R36, RZ ;  /* 0x80000024ff157210 */ /* 0x000fc60007f1e0ff */
[----:B------:R-:W1:Y:S02]  /*1190*/  LDC R20, c[0x0][0x618] ;  /* 0x00018600ff147b82 */ /* 0x000e640000000800 */
[----:B------:R-:W-:-:S04]  /*11a0*/  IMAD.X R5, RZ, RZ, ~R4, P0 ;  /* 0x000000ffff057224 */ /* 0x000fc800000e0e04 */
[-C--:B------:R-:W-:Y:S02]  /*11b0*/  IMAD R6, R5, R32.reuse, RZ ;  /* 0x0000002005067224 */ /* 0x080fe400078e02ff */
[----:B------:R-:W4:Y:S01]  /*11c0*/  LDC R23, c[0x0][0x608] ;  /* 0x00018200ff177b82 */ /* 0x000f220000000800 */
[----:B------:R-:W-:-:S04]  /*11d0*/  IMAD.WIDE.U32 R4, R21, R32, R2 ;  /* 0x0000002015047225 */ /* 0x000fc800078e0002 */
[----:B------:R-:W-:-:S03]  /*11e0*/  IMAD R21, R21, R33, R6 ;  /* 0x0000002115157224 */ /* 0x000fc600078e0206 */
[----:B------:R-:W2:Y:S01]  /*11f0*/  LDC R26, c[0x0][0x658] ;  /* 0x00019600ff1a7b82 */ /* 0x000ea20000000800 */
[----:B------:R-:W-:Y:S01]  /*1200*/  IMAD.IADD R5, R5, 0x1, R21 ;  /* 0x0000000105057824 */ /* 0x000fe200078e0215 */
[----:B0-----:R-:W-:Y:S01]  /*1210*/  ISETP.NE.U32.AND P0, PT, R34, RZ, PT ;  /* 0x000000ff2200720c */ /* 0x001fe20003f05070 */
[----:B------:R-:W-:-:S03]  /*1220*/  IMAD.MOV.U32 R21, RZ, RZ, -0x1 ;  /* 0xffffffffff157424 */ /* 0x000fc600078e00ff */
[----:B------:R-:W-:Y:S02]  /*1230*/  ISETP.NE.AND.EX P0, PT, R35, RZ, PT, P0 ;  /* 0x000000ff2300720c */ /* 0x000fe40003f05300 */
[----:B------:R-:W0:Y:S01]  /*1240*/  LDC R33, c[0x0][0x600] ;  /* 0x00018000ff217b82 */ /* 0x000e220000000800 */
[-CC-:B-1----:R-:W-:Y:S02]  /*1250*/  SHF.R.U64 R31, R4, R20.reuse, R5.reuse ;  /* 0x00000014041f7219 */ /* 0x182fe40000001205 */
[----:B------:R-:W-:-:S05]  /*1260*/  SHF.R.U32.HI R4, RZ, R20, R5 ;  /* 0x00000014ff047219 */ /* 0x000fca0000011605 */
[----:B------:R-:W1:Y:S01]  /*1270*/  LDC R28, c[0x0][0x648] ;  /* 0x00019200ff1c7b82 */ /* 0x000e620000000800 */
[-CC-:B----4-:R-:W-:Y:S02]  /*1280*/  SHF.R.U64 R41, R31, R23.reuse, R4.reuse ;  /* 0x000000171f297219 */ /* 0x190fe40000001204 */
[----:B------:R-:W-:-:S05]  /*1290*/  SHF.R.U32.HI R5, RZ, R23, R4 ;  /* 0x00000017ff057219 */ /* 0x000fca0000011604 */
[----:B------:R-:W4:Y:S01]  /*12a0*/  LDC R37, c[0x0][0x638] ;  /* 0x00018e00ff257b82 */ /* 0x000f220000000800 */
[-C--:B--2---:R-:W-:Y:S02]  /*12b0*/  SHF.L.U32 R4, R21, R26.reuse, RZ ;  /* 0x0000001a15047219 */ /* 0x084fe400000006ff */
[--C-:B------:R-:W-:Y:S02]  /*12c0*/  SHF.R.U64 R32, R41, R26, R5.reuse ;  /* 0x0000001a29207219 */ /* 0x100fe40000001205 */
[----:B------:R-:W-:Y:S02]  /*12d0*/  LOP3.LUT R6, RZ, R4, RZ, 0x33, !PT ;  /* 0x00000004ff067212 */ /* 0x000fe400078e33ff */
[----:B------:R-:W-:Y:S01]  /*12e0*/  SHF.R.U32.HI R5, RZ, R26, R5 ;  /* 0x0000001aff057219 */ /* 0x000fe20000011605 */
[----:B------:R-:W2:Y:S01]  /*12f0*/  LDC R30, c[0x0][0x610] ;  /* 0x00018400ff1e7b82 */ /* 0x000ea20000000800 */
[----:B------:R-:W-:Y:S01]  /*1300*/  IMAD.MOV.U32 R4, RZ, RZ, R32 ;  /* 0x000000ffff047224 */ /* 0x000fe200078e0020 */
[----:B------:R-:W-:Y:S06]  /*1310*/  @!P0 BRA `(.L_x_15) ;  /* 0x0000000000288947 */ /* 0x000fec0003800000 */
[----:B------:R-:W3:Y:S02]  /*1320*/  LDC R23, c[0x0][0x64c] ;  /* 0x00019300ff177b82 */ /* 0x000ee40000000800 */
[----:B---3--:R-:W-:-:S05]  /*1330*/  IADD3 R23, P0, R32, R23, RZ ;  /* 0x0000001720177210 */ /* 0x008fca0007f1e0ff */
        /* <DEDUP_REMOVED lines=8> */
.L_x_15:
[----:B-1----:R-:W-:Y:S01]  /*13c0*/  SHF.R.U64 R17, R4, R28, R5 ;  /* 0x0000001c04117219 */ /* 0x002fe20000001205 */
[----:B------:R-:W-:Y:S01]  /*13d0*/  @P4 IMAD R25, R27, R24, R16 ;  /* 0x000000181b194224 */ /* 0x000fe200078e0210 */
[----:B------:R-:W-:Y:S02]  /*13e0*/  SHF.L.U32 R4, R39, R26, RZ ;  /* 0x0000001a27047219 */ /* 0x000fe400000006ff */
[----:B------:R-:W-:Y:S01]  /*13f0*/  LOP3.LUT R5, R41, R6, RZ, 0xc0, !PT ;  /* 0x0000000629057212 */ /* 0x000fe200078ec0ff */
[----:B0-----:R-:W-:Y:S02]  /*1400*/  VIADD R6, R33, 0xffffffff ;  /* 0xffffffff21067836 */ /* 0x001fe40000000000 */
[----:B------:R-:W-:Y:S02]  /*1410*/  IMAD.MOV R20, RZ, RZ, -R17 ;  /* 0x000000ffff147224 */ /* 0x000fe400078e0a11 */
[----:B------:R-:W-:Y:S01]  /*1420*/  IMAD R16, R4, R17, R5 ;  /* 0x0000001104107224 */ /* 0x000fe200078e0205 */
[----:B------:R-:W-:Y:S01]  /*1430*/  LOP3.LUT R5, R31, R6, RZ, 0xc0, !PT ;  /* 0x000000061f057212 */ /* 0x000fe200078ec0ff */
[----:B----4-:R-:W-:-:S02]  /*1440*/  IMAD R4, R20, R37, R32 ;  /* 0x0000002514047224 */ /* 0x010fc400078e0220 */
[----:B--2---:R-:W-:Y:S02]  /*1450*/  IMAD R6, R16, R30, R25 ;  /* 0x0000001e10067224 */ /* 0x004fe400078e0219 */
[----:B------:R-:W-:Y:S02]  /*1460*/  IMAD R5, R4, R33, R5 ;  /* 0x0000002104057224 */ /* 0x000fe400078e0205 */
[----:B------:R-:W-:-:S03]  /*1470*/  IMAD.MOV.U32 R20, RZ, RZ, 0x1 ;  /* 0x00000001ff147424 */ /* 0x000fc600078e00ff */
[----:B------:R-:W-:Y:S02]  /*1480*/  SEL R4, R5, R6, !P4 ;  /* 0x0000000605047207 */ /* 0x000fe40006000000 */
[----:B------:R-:W-:Y:S01]  /*1490*/  SEL R6, R6, R5, !P4 ;  /* 0x0000000506067207 */ /* 0x000fe20006000000 */
[----:B------:R-:W-:-:S07]  /*14a0*/  IMAD.MOV.U32 R5, RZ, RZ, R36 ;  /* 0x000000ffff057224 */ /* 0x000fce00078e0024 */
.L_x_13:
[----:B------:R-:W-:Y:S05]  /*14b0*/  @!P2 BRA `(.L_x_16) ;  /* 0x00000000000ca947 */ /* 0x000fea0003800000 */
[----:B------:R-:W-:Y:S01]  /*14c0*/  UCGABAR_WAIT ;  /* 0x0000000000007dc7 */ /* 0x000fe20008000000 */
[----:B------:R-:W-:Y:S01]  /*14d0*/  CCTL.IVALL ;  /* 0x00000000ff00798f */ /* 0x000fe20002000000 */
[----:B------:R-:W-:Y:S05]  /*14e0*/  BRA `(.L_x_17) ;  /* 0x0000000000047947 */ /* 0x000fea0003800000 */
.L_x_16:
[----:B------:R-:W-:Y:S06]  /*14f0*/  BAR.SYNC.DEFER_BLOCKING 0x0 ;  /* 0x0000000000007b1d */ /* 0x000fec0000010000 */
.L_x_17:
[----:B------:R-:W-:Y:S05]  /*1500*/  @!P5 BRA `(.L_x_18) ;  /* 0x00000044005cd947 */ /* 0x000fea0003800000 */
[----:B------:R-:W-:-:S13]  /*1510*/  ISETP.GT.U32.AND P0, PT, R38, 0x1, PT ;  /* 0x000000012600780c */ /* 0x000fda0003f04070 */
[----:B------:R-:W-:Y:S05]  /*1520*/  @P0 EXIT ;  /* 0x000000000000094d */ /* 0x000fea0003800000 */
.L_x_19:
[----:B------:R-:W-:-:S08]  /*1530*/  NOP ;  /* 0x0000000000007918 */ /* 0x000fd00000000000 */
[----:B------:R-:W0:Y:S02]  /*1540*/  USETMAXREG.TRY_ALLOC.CTAPOOL UP0, 0xe8 ;  /* 0x000000e8000079c8 */ /* 0x000e240008000600 */
[----:B0-----:R-:W-:-:S13]  /*1550*/  PLOP3.LUT P0, PT, PT, PT, UP0, 0x80, 0x0 ;  /* 0x000000000000781c */ /* 0x001fda0003f0f008 */
[----:B------:R-:W-:Y:S05]  /*1560*/  @!P0 BRA `(.L_x_19) ;  /* 0xfffffffc00f08947 */ /* 0x000fea000383ffff */
[----:B------:R-:W-:-:S13]  /*1570*/  LOP3.LUT P0, RZ, R20, 0xff, RZ, 0xc0, !PT ;  /* 0x000000ff14ff7812 */ /* 0x000fda000780c0ff */
[----:B------:R-:W-:Y:S05]  /*1580*/  @!P0 EXIT ;  /* 0x000000000000894d */ /* 0x000fea0003800000 */
[----:B------:R-:W0:Y:S01]  /*1590*/  S2UR UR6, SR_CgaCtaId ;  /* 0x00000000000679c3 */ /* 0x000e220000008800 */
[CC--:B------:R-:W-:Y:S01]  /*15a0*/  LEA.HI R11, R19.reuse, R10.reuse, RZ, 0x2 ;  /* 0x0000000a130b7211 */ /* 0x0c0fe200078f10ff */
[----:B------:R-:W-:Y:S01]  /*15b0*/  UIADD3 UR7, UR11, -0x1, URZ ;  /* 0xffffffff0b077890 */ /* 0x000fe2000fffe03f */
[----:B------:R-:W-:Y:S01]  /*15c0*/  LEA.HI R19, R19, R10, RZ, 0x5 ;  /* 0x0000000a13137211 */ /* 0x000fe200078f28ff */
[----:B------:R-:W-:Y:S01]  /*15d0*/  UMOV UR9, 0x400 ;  /* 0x0000040000097882 */ /* 0x000fe20000000000 */
[--C-:B------:R-:W-:Y:S01]  /*15e0*/  SHF.R.S32.HI R16, RZ, 0x2, R11.reuse ;  /* 0x00000002ff107819 */ /* 0x100fe2000001140b */
[----:B------:R-:W-:Y:S01]  /*15f0*/  UISETP.LT.AND UP0, UPT, UR13, 0x1, UPT ;  /* 0x000000010d00788c */ /* 0x000fe2000bf01270 */
[----:B------:R-:W-:Y:S01]  /*1600*/  SHF.R.S32.HI R17, RZ, 0x1f, R11 ;  /* 0x0000001fff117819 */ /* 0x000fe2000001140b */
[----:B------:R-:W-:Y:S01]  /*1610*/  USHF.L.U32 UR22, UR13, 0x1, URZ ;  /* 0x000000010d167899 */ /* 0x000fe2000800063f */
[----:B------:R-:W-:Y:S01]  /*1620*/  SHF.R.S32.HI R19, RZ, 0x5, R19 ;  /* 0x00000005ff137819 */ /* 0x000fe20000011413 */
[----:B------:R-:W-:Y:S01]  /*1630*/  USEL UR10, UR13, 0x1, UP0 ;  /* 0x000000010d0a7887 */ /* 0x000fe20008000000 */
[----:B------:R-:W-:Y:S01]  /*1640*/  LEA.HI R17, R17, R16, RZ, 0x3 ;  /* 0x0000001011117211 */ /* 0x000fe200078f18ff */
[----:B------:R-:W-:Y:S01]  /*1650*/  UISETP.NE.AND UP0, UPT, UR7, URZ, UPT ;  /* 0x0000003f0700728c */ /* 0x000fe2000bf05270 */
[----:B------:R-:W-:Y:S01]  /*1660*/  LOP3.LUT R11, R11, 0xfffffffc, RZ, 0xc0, !PT ;  /* 0xfffffffc0b0b7812 */ /* 0x000fe200078ec0ff */
[----:B------:R-:W-:Y:S01]  /*1670*/  UIADD3 UR10, -UR10, UR13, URZ ;  /* 0x0000000d0a0a7290 */ /* 0x000fe2000fffe13f */
[----:B------:R-:W-:Y:S01]  /*1680*/  LOP3.LUT R17, R17, 0xfffffff8, RZ, 0xc0, !PT ;  /* 0xfffffff811117812 */ /* 0x000fe200078ec0ff */
[----:B------:R-:W-:Y:S01]  /*1690*/  USEL UR16, URZ, 0x1, UP0 ;  /* 0x000000013f107887 */ /* 0x000fe20008000000 */
[----:B------:R-:W-:Y:S01]  /*16a0*/  LOP3.LUT R88, R7, 0x1, RZ, 0xfc, !PT ;  /* 0x0000000107587812 */ /* 0x000fe200078efcff */
[----:B------:R-:W-:-:S02]  /*16b0*/  IMAD.IADD R20, R10, 0x1, -R11 ;  /* 0x000000010a147824 */ /* 0x000fc400078e0a0b */
[----:B------:R-:W-:Y:S02]  /*16c0*/  IMAD.IADD R16, R16, 0x1, -R17 ;  /* 0x0000000110107824 */ /* 0x000fe400078e0a11 */
[----:B------:R-:W-:Y:S01]  /*16d0*/  IMAD.U32 R89, RZ, RZ, UR16 ;  /* 0x00000010ff597e24 */ /* 0x000fe2000f8e00ff */
[----:B0-----:R-:W-:Y:S02]  /*16e0*/  ULEA UR9, UR6, UR9, 0x18 ;  /* 0x0000000906097291 */ /* 0x001fe4000f8ec03f */
[--C-:B------:R-:W-:Y:S01]  /*16f0*/  SHF.R.S32.HI R17, RZ, 0x1f, R16.reuse ;  /* 0x0000001fff117819 */ /* 0x100fe20000011410 */
[----:B------:R-:W-:Y:S01]  /*1700*/  USHF.L.U32 UR6, UR7, 0x3, URZ ;  /* 0x0000000307067899 */ /* 0x000fe2000800063f */
[C-C-:B------:R-:W-:Y:S01]  /*1710*/  IMAD R21, R19.reuse, -0x10, -R16.reuse ;  /* 0xfffffff013157824 */ /* 0x140fe200078e0a10 */
[----:B------:R-:W-:Y:S02]  /*1720*/  UIADD3 UR7, UR9, 0x200, URZ ;  /* 0x0000020009077890 */ /* 0x000fe4000fffe03f */
[----:B------:R-:W-:Y:S01]  /*1730*/  ULOP3.LUT UR6, UR6, 0x8, URZ, 0xc0, !UPT ;  /* 0x0000000806067892 */ /* 0x000fe2000f8ec03f */
[----:B------:R-:W-:Y:S01]  /*1740*/  IMAD.WIDE R10, R19, 0x10, R16 ;  /* 0x00000010130a7825 */ /* 0x000fe200078e0210 */
[----:B------:R-:W-:-:S02]  /*1750*/  UIADD3 UR8, UR9, 0x1c200, URZ ;  /* 0x0001c20009087890 */ /* 0x000fc4000fffe03f */
[----:B------:R-:W-:Y:S02]  /*1760*/  USHF.R.U32.HI UR7, URZ, 0x4, UR7 ;  /* 0x000000043f077899 */ /* 0x000fe40008011607 */
[----:B------:R-:W-:Y:S02]  /*1770*/  USHF.R.U32.HI UR8, URZ, 0x4, UR8 ;  /* 0x000000043f087899 */ /* 0x000fe40008011608 */
[----:B------:R-:W-:Y:S02]  /*1780*/  ULOP3.LUT UR24, UR6, 0x8, URZ, 0x3c, !UPT ;  /* 0x0000000806187892 */ /* 0x000fe4000f8e3c3f */
[----:B------:R-:W-:Y:S02]  /*1790*/  ULOP3.LUT UR12, UR6, 0x18, URZ, 0x3c, !UPT ;  /* 0x00000018060c7892 */ /* 0x000fe4000f8e3c3f */
[----:B------:R-:W-:Y:S01]  /*17a0*/  UIADD3 UR23, UR9, 0xf0, URZ ;  /* 0x000000f009177890 */ /* 0x000fe2000fffe03f */
[----:B------:R-:W-:Y:S01]  /*17b0*/  ULDC UR6, c[0x0][0x284] ;  /* 0x0000a10000067ab9 */ /* 0x000fe20000000800 */
[----:B------:R-:W-:Y:S01]  /*17c0*/  ULOP3.LUT UR7, UR7, 0x3fff, URZ, 0xc0, !UPT ;  /* 0x00003fff07077892 */ /* 0x000fe2000f8ec03f */
[----:B------:R-:W-:Y:S01]  /*17d0*/  VIADD R21, R21, UR6 ;  /* 0x0000000615157c36 */ /* 0x000fe20008000000 */
[----:B------:R-:W-:-:S02]  /*17e0*/  ULOP3.LUT UR8, UR8, 0x3fff, URZ, 0xc0, !UPT ;  /* 0x00003fff08087892 */ /* 0x000fc4000f8ec03f */
[----:B------:R-:W-:Y:S02]  /*17f0*/  ULEA UR11, UR11, UR23, 0x3 ;  /* 0x000000170b0b7291 */ /* 0x000fe4000f8e183f */
[----:B------:R-:W-:Y:S02]  /*1800*/  ULOP3.LUT UR14, UR7, 0x10000, URZ, 0xfc, !UPT ;  /* 0x00010000070e7892 */ /* 0x000fe4000f8efc3f */
[----:B------:R-:W-:-:S12]  /*1810*/  ULOP3.LUT UR15, UR8, 0x10000, URZ, 0xfc, !UPT ;  /* 0x00010000080f7892 */ /* 0x000fd8000f8efc3f */
.L_x_112:
[----:B------:R-:W-:Y:S01]  /*1820*/  SHF.L.U32 R16, R89, 0x1f, RZ ;  /* 0x0000001f59107819 */ /* 0x000fe200000006ff */
[----:B------:R-:W0:Y:S01]  /*1830*/  LDC R17, c[0x0][0x28c] ;  /* 0x0000a300ff117b82 */ /* 0x000e220000000800 */
[----:B------:R-:W-:Y:S01]  /*1840*/  UMOV UR6, URZ ;  /* 0x0000003f00067c82 */ /* 0x000fe20008000000 */
[----:B------:R-:W-:Y:S01]  /*1850*/  UMOV UR25, UR5 ;  /* 0x0000000500197c82 */ /* 0x000fe20008000000 */
[----:B-1----:R-:W1:Y:S01]  /*1860*/  SYNCS.PHASECHK.TRANS64.TRYWAIT P0, [UR11+-0x8], R16 ;  /* 0xfffff810ff0075a7 */ /* 0x002e62000800014b */
[----:B0-----:R-:W-:Y:S01]  /*1870*/  ISETP.GE.AND P1, PT, R17, 0x1, PT ;  /* 0x000000011100780c */ /* 0x001fe20003f26270 */
[----:B-1234-:R-:W-:-:S12]  /*1880*/  @!P0 BRA `(.L_x_20) ;  /* 0x0000005400e08947 */ /* 0x01efd80003800000 */
.L_x_144:
[----:B------:R-:W-:Y:S01]  /*1890*/  UMOV UR7, URZ ;  /* 0x0000003f00077c82 */ /* 0x000fe20008000000 */
[----:B------:R-:W-:Y:S01]  /*18a0*/  UMOV UR8, URZ ;  /* 0x0000003f00087c82 */ /* 0x000fe20008000000 */
[----:B------:R-:W-:Y:S02]  /*18b0*/  CS2R R56, SRZ ;  /* 0x0000000000387805 */ /* 0x000fe4000001ff00 */
[----:B------:R-:W-:Y:S02]  /*18c0*/  CS2R R58, SRZ ;  /* 0x00000000003a7805 */ /* 0x000fe4000001ff00 */
[----:B------:R-:W-:Y:S02]  /*18d0*/  CS2R R60, SRZ ;  /* 0x00000000003c7805 */ /* 0x000fe4000001ff00 */
[----:B------:R-:W-:Y:S02]  /*18e0*/  CS2R R62, SRZ ;  /* 0x00000000003e7805 */ /* 0x000fe4000001ff00 */
[----:B------:R-:W-:-:S02]  /*18f0*/  CS2R R64, SRZ ;  /* 0x0000000000407805 */ /* 0x000fc4000001ff00 */
[----:B------:R-:W-:Y:S02]  /*1900*/  CS2R R66, SRZ ;  /* 0x0000000000427805 */ /* 0x000fe4000001ff00 */
        /* <DEDUP_REMOVED lines=9> */
[----:B------:R-:W-:Y:S01]  /*19a0*/  CS2R R86, SRZ ;  /* 0x0000000000567805 */ /* 0x000fe2000001ff00 */
[----:B------:R-:W-:Y:S01]  /*19b0*/  IMAD.U32 R22, RZ, RZ, UR4 ;  /* 0x00000004ff167e24 */ /* 0x000fe2000f8e00ff */
        /* <DEDUP_REMOVED lines=15> */
[----:B------:R-:W-:Y:S01]  /*1ab0*/  CS2R R54, SRZ ;  /* 0x0000000000367805 */ /* 0x000fe2000001ff00 */
[----:B------:R-:W-:Y:S06]  /*1ac0*/  @!P1 BRA `(.L_x_21) ;  /* 0x0000000400889947 */ /* 0x000fec0003800000 */
[----:B------:R-:W-:-:S13]  /*1ad0*/  ISETP.NE.AND P1, PT, R88, 0x3, PT ;  /* 0x000000035800780c */ /* 0x000fda0003f25270 */
[----:B------:R-:W-:Y:S05]  /*1ae0*/  @!P1 BRA `(.L_x_22) ;  /* 0x0000000000049947 */ /* 0x000fea0003800000 */
[----:B------:R-:W-:Y:S01]  /*1af0*/  BPT.TRAP 0x1 ;  /* 0x000000040000795c */ /* 0x000fe20000300000 */
.L_x_22:
[----:B------:R-:W-:Y:S01]  /*1b00*/  ULEA UR6, UR5, UR9, 0x3 ;  /* 0x0000000905067291 */ /* 0x000fe2000f8e183f */
[----:B0-----:R-:W-:-:S05]  /*1b10*/  IMAD.U32 R16, RZ, RZ, UR4 ;  /* 0x00000004ff107e24 */ /* 0x001fca000f8e00ff */
[----:B------:R-:W-:-:S04]  /*1b20*/  SHF.L.U32 R16, R16, 0x1f, RZ ;  /* 0x0000001f10107819 */ /* 0x000fc800000006ff */
[----:B------:R0:W1:Y:S01]  /*1b30*/  SYNCS.PHASECHK.TRANS64.TRYWAIT P0, [UR6], R16 ;  /* 0x00000010ff0075a7 */ /* 0x0000620008000146 */
[----:B------:R-:W-:Y:S05]  /*1b40*/  @!P1 BRA `(.L_x_23) ;  /* 0x0000000000049947 */ /* 0x000fea0003800000 */
[----:B------:R-:W-:Y:S01]  /*1b50*/  BPT.TRAP 0x1 ;  /* 0x000000040000795c */ /* 0x000fe20000300000 */
.L_x_23:
[----:B-1----:R-:W-:Y:S05]  /*1b60*/  @P0 BRA `(.L_x_24) ;  /* 0x0000000000080947 */ /* 0x002fea0003800000 */
[----:B------:R-:W1:Y:S02]  /*1b70*/  SYNCS.PHASECHK.TRANS64.TRYWAIT P0, [UR6], R16 ;  /* 0x00000010ff0075a7 */ /* 0x000e640008000146 */
[----:B-1----:R-:W-:Y:S05]  /*1b80*/  @!P0 BRA `(.L_x_25) ;  /* 0x0000005400388947 */ /* 0x002fea0003800000 */
.L_x_24:
[----:B------:R-:W-:Y:S01]  /*1b90*/  ULEA UR6, UR5, UR14, 0x9 ;  /* 0x0000000e05067291 */ /* 0x000fe2000f8e483f */
[----:B------:R-:W-:Y:S01]  /*1ba0*/  WARPGROUP.ARRIVE ;  /* 0x00000000000079c5 */ /* 0x000fe20000000000 */
[----:B------:R-:W-:Y:S01]  /*1bb0*/  ULEA UR7, UR5, UR15, 0x9 ;  /* 0x0000000f05077291 */ /* 0x000fe2000f8e483f */
[----:B------:R-:W-:Y:S01]  /*1bc0*/  CS2R R56, SRZ ;  /* 0x0000000000387805 */ /* 0x000fe2000001ff00 */
[----:B------:R-:W-:Y:S01]  /*1bd0*/  UMOV UR17, 0x40000040 ;  /* 0x4000004000117882 */ /* 0x000fe20000000000 */
[----:B------:R-:W-:Y:S01]  /*1be0*/  UMOV UR19, 0x40000040 ;  /* 0x4000004000137882 */ /* 0x000fe20000000000 */
[----:B------:R-:W-:Y:S01]  /*1bf0*/  CS2R R58, SRZ ;  /* 0x00000000003a7805 */ /* 0x000fe2000001ff00 */
[----:B------:R-:W-:Y:S01]  /*1c00*/  UMOV UR16, UR6 ;  /* 0x0000000600107c82 */ /* 0x000fe20008000000 */
[----:B------:R-:W-:Y:S01]  /*1c10*/  CS2R R60, SRZ ;  /* 0x00000000003c7805 */ /* 0x000fe2000001ff00 */
[----:B------:R-:W-:Y:S01]  /*1c20*/  UMOV UR18, UR7 ;  /* 0x0000000700127c82 */ /* 0x000fe20008000000 */
[----:B------:R-:W-:Y:S01]  /*1c30*/  CS2R R62, SRZ ;  /* 0x00000000003e7805 */ /* 0x000fe2000001ff00 */
[----:B------:R-:W-:Y:S01]  /*1c40*/  QGMMA.64x64x32.F32.E4M3.E4M3 R24, gdesc[UR16], RZ, !UPT ;  /* 0x00e00000101879f3 */ /* 0x000fe2000c7008ff */
[----:B------:R-:W-:Y:S01]  /*1c50*/  UIADD3 UR16, UR6, 0x2, URZ ;  /* 0x0000000206107890 */ /* 0x000fe2000fffe03f */
[----:B------:R-:W-:Y:S01]  /*1c60*/  CS2R R64, SRZ ;  /* 0x0000000000407805 */ /* 0x000fe2000001ff00 */
[----:B------:R-:W-:Y:S01]  /*1c70*/  UIADD3 UR18, UR7, 0x2, URZ ;  /* 0x0000000207127890 */ /* 0x000fe2000fffe03f */
[----:B------:R-:W-:Y:S01]  /*1c80*/  CS2R R66, SRZ ;  /* 0x0000000000427805 */ /* 0x000fe2000001ff00 */
[----:B------:R-:W-:Y:S01]  /*1c90*/  UMOV UR17, 0x40000040 ;  /* 0x4000004000117882 */ /* 0x000fe20000000000 */
[----:B------:R-:W-:Y:S01]  /*1ca0*/  UMOV UR19, 0x40000040 ;  /* 0x4000004000137882 */ /* 0x000fe20000000000 */
        /* <DEDUP_REMOVED lines=10> */
[----:B------:R-:W-:Y:S01]  /*1d50*/  QGMMA.64x64x32.F32.E4M3.E4M3 R24, gdesc[UR16], R24 ;  /* 0x00e00000101879f3 */ /* 0x000fe20008700818 */
[----:B------:R-:W-:Y:S02]  /*1d60*/  UIADD3 UR16, UR6, 0x4, URZ ;  /* 0x0000000406107890 */ /* 0x000fe4000fffe03f */
[----:B------:R-:W-:Y:S01]  /*1d70*/  UIADD3 UR18, UR7, 0x4, URZ ;  /* 0x0000000407127890 */ /* 0x000fe2000fffe03f */
[----:B------:R-:W-:Y:S01]  /*1d80*/  UMOV UR17, 0x40000040 ;  /* 0x4000004000117882 */ /* 0x000fe20000000000 */
[----:B------:R-:W-:-:S07]  /*1d90*/  UMOV UR19, 0x40000040 ;  /* 0x4000004000137882 */ /* 0x000fce0000000000 */
[----:B------:R-:W-:Y:S01]  /*1da0*/  QGMMA.64x64x32.F32.E4M3.E4M3 R24, gdesc[UR16], R24 ;  /* 0x00e00000101879f3 */ /* 0x000fe20008700818 */
[----:B------:R-:W-:Y:S02]  /*1db0*/  UIADD3 UR18, UR7, 0x6, URZ ;  /* 0x0000000607127890 */ /* 0x000fe4000fffe03f */
[----:B------:R-:W-:Y:S01]  /*1dc0*/  UIADD3 UR16, UR6, 0x6, URZ ;  /* 0x0000000606107890 */ /* 0x000fe2000fffe03f */
[----:B------:R-:W-:Y:S01]  /*1dd0*/  ULDC UR7, c[0x0][0x50c] ;  /* 0x0001430000077ab9 */ /* 0x000fe20000000800 */
[----:B------:R-:W-:Y:S01]  /*1de0*/  UMOV UR17, 0x40000040 ;  /* 0x4000004000117882 */ /* 0x000fe20000000000 */
[----:B------:R-:W-:Y:S01]  /*1df0*/  UISETP.NE.AND UP0, UPT, UR7, 0x4, UPT ;  /* 0x000000040700788c */ /* 0x000fe2000bf05270 */
[----:B------:R-:W-:Y:S01]  /*1e00*/  UMOV UR19, 0x40000040 ;  /* 0x4000004000137882 */ /* 0x000fe20000000000 */
[----:B------:R-:W-:Y:S02]  /*1e10*/  UMOV UR6, 0x4 ;  /* 0x0000000400067882 */ /* 0x000fe40000000000 */
[----:B------:R-:W-:-:S06]  /*1e20*/  USEL UR7, URZ, 0x1, UP0 ;  /* 0x000000013f077887 */ /* 0x000fcc0008000000 */
[----:B------:R-:W-:Y:S01]  /*1e30*/  ISETP.NE.AND P0, PT, RZ, UR7, PT ;  /* 0x00000007ff007c0c */ /* 0x000fe2000bf05270 */
[----:B------:R-:W-:-:S12]  /*1e40*/  QGMMA.64x64x32.F32.E4M3.E4M3 R24, gdesc[UR16], R24, gsb0 ;  /* 0x00e00000101879f3 */ /* 0x000fd80008000818 */
[----:B------:R-:W-:Y:S05]  /*1e50*/  @!P0 BRA `(.L_x_26) ;  /* 0x0000000000888947 */ /* 0x000fea0003800000 */
[----:B------:R-:W-:Y:S02]  /*1e60*/  WARPGROUP.DEPBAR.LE gsb0, 0x0 ;  /* 0x00008000000079c5 */ /* 0x000fe40000010000 */
[----:B------:R-:W-:-:S01]  /*1e70*/  FADD R87, RZ, R24 ;  /* 0x00000018ff577221 */ /* 0x000fc20000000000 */
[----:B------:R-:W-:Y:S01]  /*1e80*/  FADD R86, RZ, R25 ;  /* 0x00000019ff567221 */ /* 0x000fe20000000000 */
        /* <DEDUP_REMOVED lines=30> */
[----:B------:R-:W-:-:S06]  /*2070*/  UMOV UR6, URZ ;  /* 0x0000003f00067c82 */ /* 0x000fcc0008000000 */
.L_x_26:
[----:B------:R-:W-:-:S04]  /*2080*/  UIADD3 UR25, UR5, 0x1, URZ ;  /* 0x0000000105197890 */ /* 0x000fc8000fffe03f */
[----:B------:R-:W-:-:S04]  /*2090*/  UISETP.NE.AND UP0, UPT, UR25, 0xe, UPT ;  /* 0x0000000e1900788c */ /* 0x000fc8000bf05270 */
[----:B------:R-:W-:Y:S02]  /*20a0*/  USEL UR8, URZ, 0x1, UP0 ;  /* 0x000000013f087887 */ /* 0x000fe40008000000 */
[----:B------:R-:W-:Y:S02]  /*20b0*/  USEL UR25, UR25, URZ, UP0 ;  /* 0x0000003f19197287 */ /* 0x000fe40008000000 */
[----:B------:R-:W-:-:S06]  /*20c0*/  ULOP3.LUT UR8, UR4, UR8, URZ, 0x3c, !UPT ;  /* 0x0000000804087292 */ /* 0x000fcc000f8e3c3f */
[----:B------:R-:W-:Y:S01]  /*20d0*/  IMAD.U32 R22, RZ, RZ, UR8 ;  /* 0x00000008ff167e24 */ /* 0x000fe2000f8e00ff */
[----:B------:R-:W-:-:S06]  /*20e0*/  UMOV UR8, 0x1 ;  /* 0x0000000100087882 */ /* 0x000fcc0000000000 */
.L_x_21:
[----:B------:R-:W-:-:S06]  /*20f0*/  UISETP.GE.AND UP0, UPT, UR10, 0x1, UPT ;  /* 0x000000010a00788c */ /* 0x000fcc000bf06270 */
[----:B------:R-:W-:-:S13]  /*2100*/  PLOP3.LUT P0, PT, PT, PT, UP0, 0x80, 0x0 ;  /* 0x000000000000781c */ /* 0x000fda0003f0f008 */
[----:B------:R-:W-:Y:S05]  /*2110*/  @!P0 BRA `(.L_x_27) ;  /* 0x0000000400988947 */ /* 0x000fea0003800000 */
[----:B01----:R-:W-:Y:S01]  /*2120*/  IMAD.U32 R16, RZ, RZ, UR10 ;  /* 0x0000000aff107e24 */ /* 0x003fe2000f8e00ff */
[----:B------:R-:W-:Y:S01]  /*2130*/  ULDC UR26, c[0x0][0x50c] ;  /* 0x00014300001a7ab9 */ /* 0x000fe20000000800 */
[----:B------:R-:W-:-:S07]  /*2140*/  IMAD.U32 R17, RZ, RZ, UR5 ;  /* 0x00000005ff117e24 */ /* 0x000fce000f8e00ff */
.L_x_35:
[----:B------:R-:W-:-:S13]  /*2150*/  ISETP.NE.AND P1, PT, R88, 0x3, PT ;  /* 0x000000035800780c */ /* 0x000fda0003f25270 */
[----:B------:R-:W-:Y:S05]  /*2160*/  @!P1 BRA `(.L_x_28) ;  /* 0x0000000000049947 */ /* 0x000fea0003800000 */
[----:B------:R-:W-:Y:S01]  /*2170*/  BPT.TRAP 0x1 ;  /* 0x000000040000795c */ /* 0x000fe20000300000 */
.L_x_28:
[----:B------:R-:W-:Y:S01]  /*2180*/  ULEA UR16, UR25, UR9, 0x3 ;  /* 0x0000000919107291 */ /* 0x000fe2000f8e183f */
[----:B------:R-:W-:-:S08]  /*2190*/  SHF.L.U32 R18, R22, 0x1f, RZ ;  /* 0x0000001f16127819 */ /* 0x000fd000000006ff */
[----:B------:R0:W1:Y:S01]  /*21a0*/  SYNCS.PHASECHK.TRANS64.TRYWAIT P0, [UR16], R18 ;  /* 0x00000012ff0075a7 */ /* 0x0000620008000150 */
[----:B------:R-:W-:Y:S05]  /*21b0*/  @!P1 BRA `(.L_x_29) ;  /* 0x0000000000049947 */ /* 0x000fea0003800000 */
[----:B------:R-:W-:Y:S01]  /*21c0*/  BPT.TRAP 0x1 ;  /* 0x000000040000795c */ /* 0x000fe20000300000 */
.L_x_29:
[----:B-1----:R-:W-:Y:S05]  /*21d0*/  @P0 BRA `(.L_x_30) ;  /* 0x0000000000080947 */ /* 0x002fea0003800000 */
[----:B------:R-:W1:Y:S02]  /*21e0*/  SYNCS.PHASECHK.TRANS64.TRYWAIT P0, [UR16], R18 ;  /* 0x00000012ff0075a7 */ /* 0x000e640008000150 */
[----:B-1----:R-:W-:Y:S05]  /*21f0*/  @!P0 BRA `(.L_x_31) ;  /* 0x0000004c00b48947 */ /* 0x002fea0003800000 */
.L_x_30:
[----:B------:R-:W-:Y:S01]  /*2200*/  UISETP.NE.AND UP0, UPT, UR7, URZ, UPT ;  /* 0x0000003f0700728c */ /* 0x000fe2000bf05270 */
[----:B------:R-:W-:Y:S01]  /*2210*/  WARPGROUP.ARRIVE ;  /* 0x00000000000079c5 */ /* 0x000fe20000000000 */
[----:B------:R-:W-:Y:S02]  /*2220*/  ULEA UR7, UR25, UR14, 0x9 ;  /* 0x0000000e19077291 */ /* 0x000fe4000f8e483f */
[----:B------:R-:W-:Y:S01]  /*2230*/  USEL UR8, UR8, URZ, !UP0 ;  /* 0x0000003f08087287 */ /* 0x000fe2000c000000 */
[----:B------:R-:W-:Y:S01]  /*2240*/  UMOV UR17, 0x40000040 ;  /* 0x4000004000117882 */ /* 0x000fe20000000000 */
[----:B------:R-:W-:Y:S02]  /*2250*/  UMOV UR19, 0x40000040 ;  /* 0x4000004000137882 */ /* 0x000fe40000000000 */
[----:B------:R-:W-:Y:S02]  /*2260*/  UISETP.NE.U32.AND UP0, UPT, UR8, URZ, UPT ;  /* 0x0000003f0800728c */ /* 0x000fe4000bf05070 */
[----:B------:R-:W-:Y:S01]  /*2270*/  ULEA UR8, UR25, UR15, 0x9 ;  /* 0x0000000f19087291 */ /* 0x000fe2000f8e483f */
[----:B------:R-:W-:Y:S01]  /*2280*/  UMOV UR16, UR7 ;  /* 0x0000000700107c82 */ /* 0x000fe20008000000 */
[----:B------:R-:W-:-:S05]  /*2290*/  UIADD3 UR6, UR6, 0x4, URZ ;  /* 0x0000000406067890 */ /* 0x000fca000fffe03f */
[----:B------:R-:W-:Y:S02]  /*22a0*/  UMOV UR18, UR8 ;  /* 0x0000000800127c82 */ /* 0x000fe40008000000 */
[----:B------:R-:W-:Y:S01]  /*22b0*/  QGMMA.64x64x32.F32.E4M3.E4M3 R24, gdesc[UR16], R24, UP0 ;  /* 0x00e00000101879f3 */ /* 0x000fe2000bf00818 */
[----:B------:R-:W-:Y:S02]  /*22c0*/  UIADD3 UR16, UR7, 0x2, URZ ;  /* 0x0000000207107890 */ /* 0x000fe4000fffe03f */
[----:B------:R-:W-:Y:S01]  /*22d0*/  UIADD3 UR18, UR8, 0x2, URZ ;  /* 0x0000000208127890 */ /* 0x000fe2000fffe03f */
[----:B------:R-:W-:Y:S01]  /*22e0*/  UMOV UR17, 0x40000040 ;  /* 0x4000004000117882 */ /* 0x000fe20000000000 */
[----:B------:R-:W-:Y:S01]  /*22f0*/  UMOV UR19, 0x40000040 ;  /* 0x4000004000137882 */ /* 0x000fe20000000000 */
[----:B------:R-:W-:-:S06]  /*2300*/  UISETP.NE.AND UP0, UPT, UR6, UR26, UPT ;  /* 0x0000001a0600728c */ /* 0x000fcc000bf05270 */
        /* <DEDUP_REMOVED lines=8> */
[----:B------:R-:W-:Y:S01]  /*2390*/  UMOV UR17, 0x40000040 ;  /* 0x4000004000117882 */ /* 0x000fe20000000000 */
[----:B------:R-:W-:Y:S01]  /*23a0*/  UMOV UR19, 0x40000040 ;  /* 0x4000004000137882 */ /* 0x000fe20000000000 */
[----:B------:R-:W-:-:S06]  /*23b0*/  USEL UR7, URZ, 0x1, UP0 ;  /* 0x000000013f077887 */ /* 0x000fcc0008000000 */
[----:B------:R-:W-:Y:S01]  /*23c0*/  ISETP.NE.AND P0, PT, RZ, UR7, PT ;  /* 0x00000007ff007c0c */ /* 0x000fe2000bf05270 */
[----:B------:R-:W-:Y:S03]  /*23d0*/  QGMMA.64x64x32.F32.E4M3.E4M3 R24, gdesc[UR16], R24, gsb0 ;  /* 0x00e00000101879f3 */ /* 0x000fe60008000818 */
[----:B------:R-:W-:-:S09]  /*23e0*/  WARPGROUP.DEPBAR.LE gsb0, 0x1 ;  /* 0x00008000000079c5 */ /* 0x000fd20000010100 */
[----:B------:R-:W-:Y:S05]  /*23f0*/  @!P0 BRA `(.L_x_32) ;  /* 0x0000000000888947 */ /* 0x000fea0003800000 */
[----:B------:R-:W-:Y:S02]  /*2400*/  WARPGROUP.DEPBAR.LE gsb0, 0x0 ;  /* 0x00008000000079c5 */ /* 0x000fe40000010000 */
[----:B------:R-:W-:-:S01]  /*2410*/  FADD R87, R24, R87 ;  /* 0x0000005718577221 */ /* 0x000fc20000000000 */
[----:B------:R-:W-:Y:S01]  /*2420*/  FADD R86, R25, R86 ;  /* 0x0000005619567221 */ /* 0x000fe20000000000 */
        /* <DEDUP_REMOVED lines=30> */
[----:B------:R-:W-:-:S06]  /*2610*/  UMOV UR6, URZ ;  /* 0x0000003f00067c82 */ /* 0x000fcc0008000000 */
.L_x_32:
[----:B------:R-:W-:Y:S05]  /*2620*/  @!P1 BRA `(.L_x_33) ;  /* 0x0000000000049947 */ /* 0x000fea0003800000 */
[----:B------:R-:W-:Y:S01]  /*2630*/  BPT.TRAP 0x1 ;  /* 0x000000040000795c */ /* 0x000fe20000300000 */
.L_x_33:
[----:B------:R-:W-:-:S13]  /*2640*/  ISETP.NE.AND P0, PT, R13, RZ, PT ;  /* 0x000000ff0d00720c */ /* 0x000fda0003f05270 */
[----:B01----:R-:W-:-:S05]  /*2650*/  @P0 LEA R18, R17, UR9, 0x3 ;  /* 0x0000000911120c11 */ /* 0x003fca000f8e18ff */
[----:B------:R-:W-:-:S05]  /*2660*/  @P0 VIADD R19, R18, 0x70 ;  /* 0x0000007012130836 */ /* 0x000fca0000000000 */
[----:B------:R-:W-:-:S04]  /*2670*/  @P0 PRMT R19, R12, 0x654, R19 ;  /* 0x000006540c130816 */ /* 0x000fc80000000013 */
[----:B------:R0:W-:Y:S01]  /*2680*/  @P0 SYNCS.ARRIVE.TRANS64.RED.A1T0 RZ, [R19+URZ], RZ ;  /* 0x000000ff13ff09a7 */ /* 0x0001e2000810043f */
[----:B------:R-:W-:-:S13]  /*2690*/  ISETP.GT.U32.AND P0, PT, R7, 0x1, PT ;  /* 0x000000010700780c */ /* 0x000fda0003f04070 */
[----:B0-----:R-:W-:Y:S05]  /*26a0*/  @P0 BRA `(.L_x_34) ;  /* 0x0000000000040947 */ /* 0x001fea0003800000 */
[----:B------:R-:W-:Y:S01]  /*26b0*/  BPT.TRAP 0x1 ;  /* 0x000000040000795c */ /* 0x000fe20000300000 */
.L_x_34:
[----:B------:R-:W-:Y:S01]  /*26c0*/  UIADD3 UR25, UR25, 0x1, URZ ;  /* 0x0000000119197890 */ /* 0x000fe2000fffe03f */
[C---:B------:R-:W-:Y:S01]  /*26d0*/  ISETP.GT.AND P1, PT, R16.reuse, 0x1, PT ;  /* 0x000000011000780c */ /* 0x040fe20003f24270 */
[----:B------:R-:W-:Y:S02]  /*26e0*/  VIADD R17, R17, 0x1 ;  /* 0x0000000111117836 */ /* 0x000fe40000000000 */
[----:B------:R-:W-:Y:S01]  /*26f0*/  UISETP.NE.AND UP0, UPT, UR25, 0xe, UPT ;  /* 0x0000000e1900788c */ /* 0x000fe2000bf05270 */
[----:B------:R-:W-:Y:S02]  /*2700*/  VIADD R16, R16, 0xffffffff ;  /* 0xffffffff10107836 */ /* 0x000fe40000000000 */
[C---:B------:R-:W-:Y:S01]  /*2710*/  ISETP.NE.AND P0, PT, R17.reuse, 0xe, PT ;  /* 0x0000000e1100780c */ /* 0x040fe20003f05270 */
[----:B------:R-:W-:Y:S02]  /*2720*/  USEL UR8, URZ, 0x1, UP0 ;  /* 0x000000013f087887 */ /* 0x000fe40008000000 */
[----:B------:R-:W-:Y:S01]  /*2730*/  USEL UR25, UR25, URZ, UP0 ;  /* 0x0000003f19197287 */ /* 0x000fe20008000000 */
[----:B------:R-:W-:-:S03]  /*2740*/  SEL R17, R17, RZ, P0 ;  /* 0x000000ff11117207 */ /* 0x000fc60000000000 */
[----:B------:R-:W-:Y:S01]  /*2750*/  LOP3.LUT R22, R22, UR8, RZ, 0x3c, !PT ;  /* 0x0000000816167c12 */ /* 0x000fe2000f8e3cff */
[----:B------:R-:W-:Y:S01]  /*2760*/  UMOV UR8, 0x1 ;  /* 0x0000000100087882 */ /* 0x000fe20000000000 */
[----:B------:R-:W-:Y:S06]  /*2770*/  @P1 BRA `(.L_x_35) ;  /* 0xfffffff800741947 */ /* 0x000fec000383ffff */
.L_x_27:
[----:B------:R-:W-:Y:S01]  /*2780*/  UISETP.NE.AND UP0, UPT, UR6, URZ, UPT ;  /* 0x0000003f0600728c */ /* 0x000fe2000bf05270 */
[----:B01----:R-:W0:Y:S01]  /*2790*/  LDC R16, c[0x0][0x28c] ;  /* 0x0000a300ff107b82 */ /* 0x003e220000000800 */
[----:B------:R-:W-:Y:S02]  /*27a0*/  IMAD.U32 R17, RZ, RZ, UR24 ;  /* 0x00000018ff117e24 */ /* 0x000fe4000f8e00ff */
[----:B------:R-:W-:-:S06]  /*27b0*/  USEL UR6, URZ, 0x1, !UP0 ;  /* 0x000000013f067887 */ /* 0x000fcc000c000000 */
[----:B------:R-:W-:-:S13]  /*27c0*/  ISETP.NE.AND P0, PT, RZ, UR6, PT ;  /* 0x00000006ff007c0c */ /* 0x000fda000bf05270 */
[----:B------:R-:W-:Y:S05]  /*27d0*/  @!P0 BRA `(.L_x_36) ;  /* 0x0000000000848947 */ /* 0x000fea0003800000 */
[----:B------:R-:W-:Y:S02]  /*27e0*/  WARPGROUP.DEPBAR.LE gsb0, 0x0 ;  /* 0x00008000000079c5 */ /* 0x000fe40000010000 */
[----:B------:R-:W-:Y:S01]  /*27f0*/  FADD R87, R24, R87 ;  /* 0x0000005718577221 */ /* 0x000fe20000000000 */
        /* <DEDUP_REMOVED lines=30> */
[----:B------:R-:W-:-:S07]  /*29e0*/  FADD R56, R56, R55 ;  /* 0x0000003738387221 */ /* 0x000fce0000000000 */
.L_x_36:
[----:B0-----:R-:W-:Y:S01]  /*29f0*/  ISETP.GE.AND P0, PT, R16, 0x1, PT ;  /* 0x000000011000780c */ /* 0x001fe20003f06270 */
[----:B------:R0:W-:Y:S01]  /*2a00*/  SYNCS.ARRIVE.TRANS64.A1T0 RZ, [R17+UR23], RZ ;  /* 0x000000ff11ff79a7 */ /* 0x0001e20008100017 */
[----:B------:R-:W-:-:S11]  /*2a10*/  WARPGROUP.DEPBAR.LE gsb0, 0x0 ;  /* 0x00008000000079c5 */ /* 0x000fd60000010000 */
[----:B------:R-:W-:Y:S05]  /*2a20*/  @!P0 BRA `(.L_x_37) ;  /* 0x0000000000508947 */ /* 0x000fea0003800000 */
[----:B------:R-:W-:-:S13]  /*2a30*/  ISETP.NE.AND P0, PT, R88, 0x3, PT ;  /* 0x000000035800780c */ /* 0x000fda0003f05270 */
[----:B------:R-:W-:Y:S05]  /*2a40*/  @!P0 BRA `(.L_x_38) ;  /* 0x0000000000048947 */ /* 0x000fea0003800000 */
[----:B------:R-:W-:Y:S01]  /*2a50*/  BPT.TRAP 0x1 ;  /* 0x000000040000795c */ /* 0x000fe20000300000 */
.L_x_38:
[----:B------:R-:W-:Y:S01]  /*2a60*/  ISETP.NE.AND P0, PT, R13, RZ, PT ;  /* 0x000000ff0d00720c */ /* 0x000fe20003f05270 */
[----:B------:R-:W-:Y:S01]  /*2a70*/  BSSY B0, `(.L_x_39) ;  /* 0x000000d000007945 */ /* 0x000fe20003800000 */
[----:B------:R-:W-:-:S11]  /*2a80*/  ISETP.GT.U32.AND P1, PT, R7, 0x1, PT ;  /* 0x000000010700780c */ /* 0x000fd60003f24070 */
[----:B------:R-:W-:Y:S05]  /*2a90*/  @!P0 BRA `(.L_x_40) ;  /* 0x0000000000288947 */ /* 0x000fea0003800000 */
[----:B------:R-:W-:-:S04]  /*2aa0*/  UIADD3 UR8, UR10, UR5, URZ ;  /* 0x000000050a087290 */ /* 0x000fc8000fffe03f */
[----:B------:R-:W-:-:S04]  /*2ab0*/  USHF.R.U32.HI UR6, URZ, 0x1, UR8 ;  /* 0x000000013f067899 */ /* 0x000fc80008011608 */
[----:B------:R-:W-:-:S04]  /*2ac0*/  UIMAD.WIDE.U32 UR6, UR6, -0x6db6db6d, URZ ;  /* 0x92492493060678a5 */ /* 0x000fc8000f8e003f */
[----:B------:R-:W-:-:S04]  /*2ad0*/  USHF.R.U32.HI UR6, URZ, 0x2, UR7 ;  /* 0x000000023f067899 */ /* 0x000fc80008011607 */
[----:B------:R-:W-:-:S04]  /*2ae0*/  UIMAD UR8, UR6, -0xe, UR8 ;  /* 0xfffffff2060878a4 */ /* 0x000fc8000f8e0208 */
[----:B------:R-:W-:-:S04]  /*2af0*/  ULEA UR8, UR8, UR9, 0x3 ;  /* 0x0000000908087291 */ /* 0x000fc8000f8e183f */
[----:B------:R-:W-:-:S06]  /*2b00*/  UIADD3 UR8, UR8, 0x70, URZ ;  /* 0x0000007008087890 */ /* 0x000fcc000fffe03f */
[----:B0-----:R-:W-:-:S05]  /*2b10*/  IMAD.U32 R17, RZ, RZ, UR8 ;  /* 0x00000008ff117e24 */ /* 0x001fca000f8e00ff */
[----:B------:R-:W-:-:S04]  /*2b20*/  PRMT R16, R12, 0x654, R17 ;  /* 0x000006540c107816 */ /* 0x000fc80000000011 */
[----:B------:R1:W-:Y:S03]  /*2b30*/  SYNCS.ARRIVE.TRANS64.RED.A1T0 RZ, [R16+URZ], RZ ;  /* 0x000000ff10ff79a7 */ /* 0x0003e6000810043f */
.L_x_40:
[----:B------:R-:W-:Y:S05]  /*2b40*/  BSYNC B0 ;  /* 0x0000000000007941 */ /* 0x000fea0003800000 */
.L_x_39:
[----:B------:R-:W-:Y:S05]  /*2b50*/  @P1 BRA `(.L_x_37) ;  /* 0x0000000000041947 */ /* 0x000fea0003800000 */
[----:B------:R-:W-:Y:S01]  /*2b60*/  BPT.TRAP 0x1 ;  /* 0x000000040000795c */ /* 0x000fe20000300000 */
.L_x_37:
[----:B-1----:R-:W-:Y:S01]  /*2b70*/  SHF.L.U32 R16, R89, 0x1f, RZ ;  /* 0x0000001f59107819 */ /* 0x002fe200000006ff */
[----:B------:R-:W-:Y:S01]  /*2b80*/  UIADD3 UR5, UR22, UR5, URZ ;  /* 0x0000000516057290 */ /* 0x000fe2000fffe03f */
[----:B------:R-:W1:Y:S01]  /*2b90*/  LDC R29, c[0x0][0x288] ;  /* 0x0000a200ff1d7b82 */ /* 0x000e620000000800 */
[----:B------:R-:W-:Y:S01]  /*2ba0*/  UISETP.GE.U32.AND UP1, UPT, UR22, 0xe, UPT ;  /* 0x0000000e1600788c */ /* 0x000fe2000bf26070 */
[----:B------:R-:W-:Y:S01]  /*2bb0*/  IMAD.SHL.U32 R22, R20, 0x2, RZ ;  /* 0x0000000214167824 */ /* 0x000fe200078e00ff */
[----:B------:R-:W-:Y:S02]  /*2bc0*/  UISETP.GT.U32.AND UP0, UPT, UR5, 0xd, UPT ;  /* 0x0000000d0500788c */ /* 0x000fe4000bf04070 */
[----:B------:R-:W-:Y:S02]  /*2bd0*/  USHF.R.U32.HI UR6, URZ, 0x1, UR5 ;  /* 0x000000013f067899 */ /* 0x000fe40008011605 */
[----:B------:R-:W-:Y:S01]  /*2be0*/  UISETP.LT.U32.AND UP0, UPT, UR22, 0xe, UP0 ;  /* 0x0000000e1600788c */ /* 0x000fe20008701070 */
[----:B------:R-:W4:Y:S01]  /*2bf0*/  SYNCS.PHASECHK.TRANS64.TRYWAIT P0, [UR11+0x8], R16 ;  /* 0x00000810ff0075a7 */ /* 0x000f22000800014b */
[----:B------:R-:W-:Y:S01]  /*2c00*/  UIMAD.WIDE.U32 UR6, UR6, -0x6db6db6d, URZ ;  /* 0x92492493060678a5 */ /* 0x000fe2000f8e003f */
[----:B------:R-:W-:Y:S01]  /*2c10*/  SHF.R.S32.HI R23, RZ, 0x1f, R22 ;  /* 0x0000001fff177819 */ /* 0x000fe20000011416 */
[----:B------:R-:W-:-:S02]  /*2c20*/  USEL UR8, URZ, 0x1, !UP0 ;  /* 0x000000013f087887 */ /* 0x000fc4000c000000 */
[----:B------:R-:W-:Y:S02]  /*2c30*/  USHF.R.U32.HI UR6, URZ, 0x2, UR7 ;  /* 0x000000023f067899 */ /* 0x000fe40008011607 */
[----:B------:R-:W-:Y:S02]  /*2c40*/  ULOP3.LUT UR4, UR4, UR8, URZ, 0x3c, !UPT ;  /* 0x0000000804047292 */ /* 0x000fe4000f8e3c3f */
[----:B------:R-:W-:Y:S02]  /*2c50*/  UIMAD UR5, UR6, -0xe, UR5 ;  /* 0xfffffff2060578a4 */ /* 0x000fe4000f8e0205 */
[----:B------:R-:W-:Y:S01]  /*2c60*/  @UP1 ULOP3.LUT UR4, UR4, 0x1, UR6, 0x78, !UPT ;  /* 0x0000000104041892 */ /* 0x000fe2000f8e7806 */
[----:B-1--4-:R-:W-:Y:S11]  /*2c70*/  @!P0 BRA `(.L_x_41) ;  /* 0x00000044002c8947 */ /* 0x012ff60003800000 */
.L_x_145:
[----:B------:R-:W-:Y:S01]  /*2c80*/  IMAD.SHL.U32 R31, R4, 0x40, RZ ;  /* 0x00000040041f7824 */ /* 0x000fe200078e00ff */
[----:B------:R-:W-:Y:S01]  /*2c90*/  ULDC UR8, c[0x0][0x284] ;  /* 0x0000a10000087ab9 */ /* 0x000fe20000000800 */
[----:B------:R-:W-:Y:S01]  /*2ca0*/  IMAD.SHL.U32 R4, R6, 0x40, RZ ;  /* 0x0000004006047824 */ /* 0x000fe200078e00ff */
[----:B------:R-:W-:Y:S01]  /*2cb0*/  SHF.R.S32.HI R30, RZ, 0x1f, R5 ;  /* 0x0000001fff1e7819 */ /* 0x000fe20000011405 */
[----:B------:R-:W-:Y:S01]  /*2cc0*/  ULDC.64 UR6, c[0x0][0x5d0] ;  /* 0x0001740000067ab9 */ /* 0x000fe20000000a00 */
[----:B------:R-:W-:Y:S01]  /*2cd0*/  SHF.R.S32.HI R28, RZ, 0x1f, R31 ;  /* 0x0000001fff1c7819 */ /* 0x000fe2000001141f */
[----:B0-----:R-:W-:Y:S01]  /*2ce0*/  IMAD.WIDE.U32 R16, R5, UR6, R22 ;  /* 0x0000000605107c25 */ /* 0x001fe2000f8e0016 */
[----:B------:R-:W-:-:S03]  /*2cf0*/  ISETP.GE.AND P0, PT, R4, UR8, PT ;  /* 0x0000000804007c0c */ /* 0x000fc6000bf06270 */
[----:B------:R-:W-:Y:S01]  /*2d00*/  IMAD R18, R30, UR6, RZ ;  /* 0x000000061e127c24 */ /* 0x000fe2000f8e02ff */
[C---:B------:R-:W-:Y:S02]  /*2d10*/  ISETP.GE.OR P0, PT, R31.reuse, R29, P0 ;  /* 0x0000001d1f00720c */ /* 0x040fe40000706670 */
[----:B------:R-:W-:Y:S01]  /*2d20*/  IADD3 R16, P1, R31, R16, RZ ;  /* 0x000000101f107210 */ /* 0x000fe20007f3e0ff */
[----:B------:R-:W-:-:S05]  /*2d30*/  IMAD R19, R5, UR7, R18 ;  /* 0x0000000705137c24 */ /* 0x000fca000f8e0212 */
[----:B------:R-:W-:-:S05]  /*2d40*/  IADD3.X R17, R28, R17, R19, P1, !PT ;  /* 0x000000111c117210 */ /* 0x000fca0000ffe413 */
[----:B------:R-:W-:Y:S05]  /*2d50*/  @P0 BRA `(.L_x_42) ;  /* 0x0000002400a80947 */ /* 0x000fea0003800000 */
[----:B------:R-:W0:Y:S01]  /*2d60*/  LDC.64 R24, c[0x0][0x5c8] ;  /* 0x00017200ff187b82 */ /* 0x000e220000000a00 */
[----:B------:R-:W-:Y:S01]  /*2d70*/  IMAD.WIDE R26, R6, 0x40, R10 ;  /* 0x00000040061a7825 */ /* 0x000fe200078e020a */
[----:B------:R-:W-:Y:S01]  /*2d80*/  ULDC.64 UR6, c[0x0][0x5c0] ;  /* 0x0001700000067ab9 */ /* 0x000fe20000000a00 */
[----:B------:R-:W-:Y:S02]  /*2d90*/  BSSY B0, `(.L_x_42) ;  /* 0x0000266000007945 */ /* 0x000fe40003800000 */
[-C--:B0-----:R-:W-:Y:S02]  /*2da0*/  IMAD R6, R27, R24.reuse, RZ ;  /* 0x000000181b067224 */ /* 0x081fe400078e02ff */
[----:B------:R-:W-:-:S04]  /*2db0*/  IMAD.WIDE.U32 R16, R26, R24, R16 ;  /* 0x000000181a107225 */ /* 0x000fc800078e0010 */
[----:B------:R-:W-:Y:S01]  /*2dc0*/  IMAD R19, R26, R25, R6 ;  /* 0x000000191a137224 */ /* 0x000fe200078e0206 */
[----:B------:R-:W-:Y:S02]  /*2dd0*/  LEA R18, P0, R24, R16, 0x3 ;  /* 0x0000001018127211 */ /* 0x000fe400078018ff */
[----:B------:R-:W-:Y:S01]  /*2de0*/  IADD3 R16, P1, R16, UR6, RZ ;  /* 0x0000000610107c10 */ /* 0x000fe2000ff3e0ff */
[----:B------:R-:W-:Y:S01]  /*2df0*/  IMAD.IADD R19, R17, 0x1, R19 ;  /* 0x0000000111137824 */ /* 0x000fe200078e0213 */
[----:B------:R-:W-:-:S04]  /*2e00*/  IADD3 R18, P2, R18, UR6, RZ ;  /* 0x0000000612127c10 */ /* 0x000fc8000ff5e0ff */
[----:B------:R-:W-:Y:S01]  /*2e10*/  LEA.HI.X R6, R24, R19, R25, 0x3, P0 ;  /* 0x0000001318067211 */ /* 0x000fe200000f1c19 */
[----:B------:R-:W-:Y:S01]  /*2e20*/  IMAD R24, R20, -0x2, R29 ;  /* 0xfffffffe14187824 */ /* 0x000fe200078e021d */
[----:B---3-5:R-:W-:Y:S02]  /*2e30*/  FSETP.NEU.AND P0, PT, R15, RZ, PT ;  /* 0x000000ff0f00720b */ /* 0x028fe40003f0d000 */
[----:B------:R-:W-:Y:S01]  /*2e40*/  IADD3.X R17, R19, UR7, RZ, P1, !PT ;  /* 0x0000000713117c10 */ /* 0x000fe20008ffe4ff */
[----:B------:R-:W-:Y:S01]  /*2e50*/  IMAD.IADD R24, R24, 0x1, -R31 ;  /* 0x0000000118187824 */ /* 0x000fe200078e0a1f */
[----:B------:R-:W-:Y:S01]  /*2e60*/  IADD3.X R19, R6, UR7, RZ, P2, !PT ;  /* 0x0000000706137c10 */ /* 0x000fe200097fe4ff */
[----:B------:R-:W-:-:S08]  /*2e70*/  IMAD.IADD R6, R21, 0x1, -R4 ;  /* 0x0000000115067824 */ /* 0x000fd000078e0a04 */
[----:B------:R-:W-:Y:S05]  /*2e80*/  @!P0 BRA `(.L_x_43) ;  /* 0x0000001c00188947 */ /* 0x000fea0003800000 */
[----:B------:R-:W-:Y:S01]  /*2e90*/  ULDC.64 UR6, c[0x0][0x5b8] ;  /* 0x00016e0000067ab9 */ /* 0x000fe20000000a00 */
[----:B------:R-:W-:Y:S01]  /*2ea0*/  ULDC.64 UR16, c[0x0][0x5a8] ;  /* 0x00016a0000107ab9 */ /* 0x000fe20000000a00 */
[----:B------:R-:W-:Y:S01]  /*2eb0*/  IMAD.WIDE.U32 R22, R5, UR6, R22 ;  /* 0x0000000605167c25 */ /* 0x000fe2000f8e0016 */
[----:B------:R-:W-:Y:S03]  /*2ec0*/  BSSY B1, `(.L_x_44) ;  /* 0x0000010000017945 */ /* 0x000fe60003800000 */
[----:B------:R-:W-:Y:S01]  /*2ed0*/  IMAD R4, R30, UR6, RZ ;  /* 0x000000061e047c24 */ /* 0x000fe2000f8e02ff */
[----:B------:R-:W-:-:S03]  /*2ee0*/  IADD3 R22, P0, R31, R22, RZ ;  /* 0x000000161f167210 */ /* 0x000fc60007f1e0ff */
[----:B------:R-:W-:Y:S01]  /*2ef0*/  IMAD R5, R5, UR7, R4 ;  /* 0x0000000705057c24 */ /* 0x000fe2000f8e0204 */
[----:B------:R-:W-:Y:S02]  /*2f00*/  ULDC.64 UR6, c[0x0][0x5b0] ;  /* 0x00016c0000067ab9 */ /* 0x000fe40000000a00 */
[----:B------:R-:W-:Y:S02]  /*2f10*/  IMAD R25, R27, UR6, RZ ;  /* 0x000000061b197c24 */ /* 0x000fe4000f8e02ff */
[----:B------:R-:W-:Y:S02]  /*2f20*/  IADD3.X R23, R28, R23, R5, P0, !PT ;  /* 0x000000171c177210 */ /* 0x000fe400007fe405 */
[----:B------:R-:W-:Y:S01]  /*2f30*/  ISETP.GE.AND P0, PT, R24, 0x1, PT ;  /* 0x000000011800780c */ /* 0x000fe20003f06270 */
[C---:B------:R-:W-:Y:S02]  /*2f40*/  IMAD R25, R26.reuse, UR7, R25 ;  /* 0x000000071a197c24 */ /* 0x040fe4000f8e0219 */
[----:B------:R-:W-:Y:S01]  /*2f50*/  IMAD.WIDE.U32 R4, R26, UR6, R22 ;  /* 0x000000061a047c25 */ /* 0x000fe2000f8e0016 */
[----:B------:R-:W-:-:S02]  /*2f60*/  ISETP.LT.OR P3, PT, R6, 0x1, !P0 ;  /* 0x000000010600780c */ /* 0x000fc40004761670 */
[----:B------:R-:W-:-:S04]  /*2f70*/  IADD3 R4, P1, R4, UR16, RZ ;  /* 0x0000001004047c10 */ /* 0x000fc8000ff3e0ff */
[--C-:B------:R-:W-:Y:S02]  /*2f80*/  IADD3.X R5, R5, UR17, R25.reuse, P1, !PT ;  /* 0x0000001105057c10 */ /* 0x100fe40008ffe419 */
[----:B------:R-:W-:-:S05]  /*2f90*/  PRMT R25, RZ, 0x7610, R25 ;  /* 0x00007610ff197816 */ /* 0x000fca0000000019 */
[----:B------:R-:W-:Y:S05]  /*2fa0*/  @P3 BRA `(.L_x_45) ;  /* 0x0000000000043947 */ /* 0x000fea0003800000 */
[----:B------:R0:W5:Y:S02]  /*2fb0*/  LDG.E.U8 R25, desc[UR20][R4.64] ;  /* 0x0000001404197981 */ /* 0x000164000c1e1100 */
.L_x_45:
[----:B------:R-:W-:Y:S05]  /*2fc0*/  BSYNC B1 ;  /* 0x0000000000017941 */ /* 0x000fea0003800000 */
.L_x_44:
[----:B-----5:R-:W-:Y:S01]  /*2fd0*/  LOP3.LUT R25, R25, 0xff, RZ, 0xc0, !PT ;  /* 0x000000ff19197812 */ /* 0x020fe200078ec0ff */
[----:B------:R-:W-:Y:S01]  /*2fe0*/  BSSY B1, `(.L_x_46) ;  /* 0x000000c000017945 */ /* 0x000fe20003800000 */
[----:B------:R-:W-:Y:S02]  /*2ff0*/  ISETP.GE.AND P1, PT, R24, 0x2, PT ;  /* 0x000000021800780c */ /* 0x000fe40003f26270 */
[----:B------:R-:W-:Y:S02]  /*3000*/  F2FP.F16.E4M3.UNPACK_B R25, R25 ;  /* 0x00000019ff19723e */ /* 0x000fe400020006ff */
[----:B------:R-:W-:-:S03]  /*3010*/  ISETP.LT.OR P2, PT, R6, 0x1, !P1 ;  /* 0x000000010600780c */ /* 0x000fc60004f41670 */
[----:B------:R-:W-:Y:S01]  /*3020*/  HADD2.F32 R28, -RZ, R25.H0_H0 ;  /* 0x20000019ff1c7230 */ /* 0x000fe20000004100 */
[----:B------:R-:W-:-:S04]  /*3030*/  PRMT R25, RZ, 0x7610, R25 ;  /* 0x00007610ff197816 */ /* 0x000fc80000000019 */
[----:B------:R-:W-:-:S04]  /*3040*/  FMUL R28, R28, R15 ;  /* 0x0000000f1c1c7220 */ /* 0x000fc80000400000 */
[----:B--2---:R-:W-:-:S05]  /*3050*/  FFMA R28, R87, R14, R28 ;  /* 0x0000000e571c7223 */ /* 0x004fca000000001c */
[----:B------:R-:W-:-:S05]  /*3060*/  F2FP.SATFINITE.E4M3.F32.PACK_AB_MERGE_C R29, RZ, R28, RZ ;  /* 0x0000001cff1d723e */ /* 0x000fca00048070ff */
[----:B------:R1:W-:Y:S01]  /*3070*/  @!P3 STG.E.U8 desc[UR20][R16.64], R29 ;  /* 0x0000001d1000b986 */ /* 0x0003e2000c101114 */
[----:B------:R-:W-:Y:S05]  /*3080*/  @P2 BRA `(.L_x_47) ;  /* 0x0000000000042947 */ /* 0x000fea0003800000 */
[----:B------:R2:W5:Y:S02]  /*3090*/  LDG.E.U8 R25, desc[UR20][R4.64+0x1] ;  /* 0x0000011404197981 */ /* 0x000564000c1e1100 */
.L_x_47:
[----:B------:R-:W-:Y:S05]  /*30a0*/  BSYNC B1 ;  /* 0x0000000000017941 */ /* 0x000fea0003800000 */
.L_x_46:
[----:B-----5:R-:W-:Y:S01]  /*30b0*/  LOP3.LUT R25, R25, 0xff, RZ, 0xc0, !PT ;  /* 0x000000ff19197812 */ /* 0x020fe200078ec0ff */
[----:B------:R-:W-:Y:S01]  /*30c0*/  BSSY B1, `(.L_x_48) ;  /* 0x0000012000017945 */ /* 0x000fe20003800000 */
[----:B-1----:R-:W-:Y:S02]  /*30d0*/  IADD3 R29, P3, R26, 0x8, RZ ;  /* 0x000000081a1d7810 */ /* 0x002fe40007f7e0ff */
[----:B------:R-:W-:Y:S02]  /*30e0*/  F2FP.F16.E4M3.UNPACK_B R25, R25 ;  /* 0x00000019ff19723e */ /* 0x000fe400020006ff */
[----:B------:R-:W-:Y:S01]  /*30f0*/  ISETP.LT.OR P0, PT, R6, 0x9, !P0 ;  /* 0x000000090600780c */ /* 0x000fe20004701670 */
[----:B------:R-:W-:Y:S02]  /*3100*/  IMAD.X R27, RZ, RZ, R27, P3 ;  /* 0x000000ffff1b7224 */ /* 0x000fe400018e061b */
[----:B------:R-:W-:Y:S02]  /*3110*/  HADD2.F32 R26, -RZ, R25.H0_H0 ;  /* 0x20000019ff1a7230 */ /* 0x000fe40000004100 */
[----:B------:R-:W-:-:S04]  /*3120*/  IMAD.WIDE.U32 R22, R29, UR6, R22 ;  /* 0x000000061d167c25 */ /* 0x000fc8000f8e0016 */
[----:B------:R-:W-:Y:S01]  /*3130*/  FMUL R25, R26, R15 ;  /* 0x0000000f1a197220 */ /* 0x000fe20000400000 */
[----:B------:R-:W-:Y:S01]  /*3140*/  IMAD R26, R27, UR6, RZ ;  /* 0x000000061b1a7c24 */ /* 0x000fe2000f8e02ff */
[----:B------:R-:W-:Y:S02]  /*3150*/  IADD3 R22, P3, R22, UR16, RZ ;  /* 0x0000001016167c10 */ /* 0x000fe4000ff7e0ff */
[----:B------:R-:W-:Y:S01]  /*3160*/  FFMA R25, R86, R14, R25 ;  /* 0x0000000e56197223 */ /* 0x000fe20000000019 */
[----:B------:R-:W-:-:S04]  /*3170*/  IMAD R29, R29, UR7, R26 ;  /* 0x000000071d1d7c24 */ /* 0x000fc8000f8e021a */
[----:B------:R-:W-:Y:S02]  /*3180*/  F2FP.SATFINITE.E4M3.F32.PACK_AB_MERGE_C R27, RZ, R25, RZ ;  /* 0x00000019ff1b723e */ /* 0x000fe400048070ff */
[----:B------:R-:W-:Y:S02]  /*3190*/  IADD3.X R23, R23, UR17, R29, P3, !PT ;  /* 0x0000001117177c10 */ /* 0x000fe40009ffe41d */
[----:B------:R-:W-:Y:S01]  /*31a0*/  PRMT R25, RZ, 0x7610, R25 ;  /* 0x00007610ff197816 */ /* 0x000fe20000000019 */
[----:B------:R1:W-:Y:S01]  /*31b0*/  @!P2 STG.E.U8 desc[UR20][R16.64+0x1], R27 ;  /* 0x0000011b1000a986 */ /* 0x0003e2000c101114 */
[----:B------:R-:W-:Y:S05]  /*31c0*/  @P0 BRA `(.L_x_49) ;  /* 0x0000000000040947 */ /* 0x000fea0003800000 */
[----:B------:R3:W5:Y:S02]  /*31d0*/  LDG.E.U8 R25, desc[UR20][R22.64] ;  /* 0x0000001416197981 */ /* 0x000764000c1e1100 */
.L_x_49:
[----:B------:R-:W-:Y:S05]  /*31e0*/  BSYNC B1 ;  /* 0x0000000000017941 */ /* 0x000fea0003800000 */
.L_x_48:
[----:B-----5:R-:W-:Y:S01]  /*31f0*/  LOP3.LUT R25, R25, 0xff, RZ, 0xc0, !PT ;  /* 0x000000ff19197812 */ /* 0x020fe200078ec0ff */
[----:B------:R-:W-:Y:S01]  /*3200*/  BSSY B1, `(.L_x_50) ;  /* 0x000000b000017945 */ /* 0x000fe20003800000 */
[----:B------:R-:W-:Y:S02]  /*3210*/  ISETP.LT.OR P1, PT, R6, 0x9, !P1 ;  /* 0x000000090600780c */ /* 0x000fe40004f21670 */
[----:B------:R-:W-:-:S05]  /*3220*/  F2FP.F16.E4M3.UNPACK_B R25, R25 ;  /* 0x00000019ff19723e */ /* 0x000fca00020006ff */
[----:B------:R-:W-:Y:S01]  /*3230*/  HADD2.F32 R26, -RZ, R25.H0_H0 ;  /* 0x20000019ff1a7230 */ /* 0x000fe20000004100 */
[----:B------:R-:W-:-:S04]  /*3240*/  PRMT R25, RZ, 0x7610, R25 ;  /* 0x00007610ff197816 */ /* 0x000fc80000000019 */
[----:B------:R-:W-:-:S04]  /*3250*/  FMUL R26, R26, R15 ;  /* 0x0000000f1a1a7220 */ /* 0x000fc80000400000 */
[----:B------:R-:W-:-:S05]  /*3260*/  FFMA R26, R85, R14, R26 ;  /* 0x0000000e551a7223 */ /* 0x000fca000000001a */
[----:B-1----:R-:W-:-:S05]  /*3270*/  F2FP.SATFINITE.E4M3.F32.PACK_AB_MERGE_C R27, RZ, R26, RZ ;  /* 0x0000001aff1b723e */ /* 0x002fca00048070ff */
[----:B------:R1:W-:Y:S01]  /*3280*/  @!P0 STG.E.U8 desc[UR20][R18.64], R27 ;  /* 0x0000001b12008986 */ /* 0x0003e2000c101114 */
[----:B------:R-:W-:Y:S05]  /*3290*/  @P1 BRA `(.L_x_51) ;  /* 0x0000000000041947 */ /* 0x000fea0003800000 */
[----:B------:R4:W5:Y:S02]  /*32a0*/  LDG.E.U8 R25, desc[UR20][R22.64+0x1] ;  /* 0x0000011416197981 */ /* 0x000964000c1e1100 */
.L_x_51:
[----:B------:R-:W-:Y:S05]  /*32b0*/  BSYNC B1 ;  /* 0x0000000000017941 */ /* 0x000fea0003800000 */
.L_x_50:
[----:B-----5:R-:W-:Y:S01]  /*32c0*/  LOP3.LUT R25, R25, 0xff, RZ, 0xc0, !PT ;  /* 0x000000ff19197812 */ /* 0x020fe200078ec0ff */
[----:B------:R-:W-:Y:S01]  /*32d0*/  BSSY B1, `(.L_x_52) ;  /* 0x000000c000017945 */ /* 0x000fe20003800000 */
[----:B------:R-:W-:Y:S02]  /*32e0*/  ISETP.GE.AND P0, PT, R24, 0x9, PT ;  /* 0x000000091800780c */ /* 0x000fe40003f06270 */
[----:B------:R-:W-:Y:S02]  /*32f0*/  F2FP.F16.E4M3.UNPACK_B R25, R25 ;  /* 0x00000019ff19723e */ /* 0x000fe400020006ff */
[----:B------:R-:W-:-:S03]  /*3300*/  ISETP.LT.OR P2, PT, R6, 0x1, !P0 ;  /* 0x000000010600780c */ /* 0x000fc60004741670 */
[----:B------:R-:W-:-:S05]  /*3310*/  HADD2.F32 R26, -RZ, R25.H0_H0 ;  /* 0x20000019ff1a7230 */ /* 0x000fca0000004100 */
[----:B------:R-:W-:-:S04]  /*3320*/  FMUL R25, R26, R15 ;  /* 0x0000000f1a197220 */ /* 0x000fc80000400000 */
[----:B------:R-:W-:-:S05]  /*3330*/  FFMA R25, R84, R14, R25 ;  /* 0x0000000e54197223 */ /* 0x000fca0000000019 */
[----:B-1----:R-:W-:Y:S02]  /*3340*/  F2FP.SATFINITE.E4M3.F32.PACK_AB_MERGE_C R27, RZ, R25, RZ ;  /* 0x00000019ff1b723e */ /* 0x002fe400048070ff */
[----:B------:R-:W-:-:S03]  /*3350*/  PRMT R25, RZ, 0x7610, R25 ;  /* 0x00007610ff197816 */ /* 0x000fc60000000019 */
[----:B------:R1:W-:Y:S01]  /*3360*/  @!P1 STG.E.U8 desc[UR20][R18.64+0x1], R27 ;  /* 0x0000011b12009986 */ /* 0x0003e2000c101114 */
[----:B------:R-:W-:Y:S05]  /*3370*/  @P2 BRA `(.L_x_53) ;  /* 0x0000000000042947 */ /* 0x000fea0003800000 */
[----:B------:R0:W5:Y:S02]  /*3380*/  LDG.E.U8 R25, desc[UR20][R4.64+0x8] ;  /* 0x0000081404197981 */ /* 0x000164000c1e1100 */
.L_x_53:
[----:B------:R-:W-:Y:S05]  /*3390*/  BSYNC B1 ;  /* 0x0000000000017941 */ /* 0x000fea0003800000 */
.L_x_52:
        /* <DEDUP_REMOVED lines=13> */
.L_x_55:
[----:B------:R-:W-:Y:S05]  /*3470*/  BSYNC B1 ;  /* 0x0000000000017941 */ /* 0x000fea0003800000 */
.L_x_54:
[----:B-----5:R-:W-:Y:S01]  /*3480*/  LOP3.LUT R25, R25, 0xff, RZ, 0xc0, !PT ;  /* 0x000000ff19197812 */ /* 0x020fe200078ec0ff */
[----:B------:R-:W-:Y:S01]  /*3490*/  BSSY B1, `(.L_x_56) ;  /* 0x000000b000017945 */ /* 0x000fe20003800000 */
[----:B------:R-:W-:Y:S02]  /*34a0*/  ISETP.LT.OR P0, PT, R6, 0x9, !P0 ;  /* 0x000000090600780c */ /* 0x000fe40004701670 */
[----:B------:R-:W-:-:S05]  /*34b0*/  F2FP.F16.E4M3.UNPACK_B R25, R25 ;  /* 0x00000019ff19723e */ /* 0x000fca00020006ff */
        /* <DEDUP_REMOVED lines=8> */
.L_x_57:
[----:B------:R-:W-:Y:S05]  /*3540*/  BSYNC B1 ;  /* 0x0000000000017941 */ /* 0x000fea0003800000 */
.L_x_56:
        /* <DEDUP_REMOVED lines=12> */
.L_x_59:
[----:B------:R-:W-:Y:S05]  /*3610*/  BSYNC B1 ;  /* 0x0000000000017941 */ /* 0x000fea0003800000 */
.L_x_58:
        /* <DEDUP_REMOVED lines=13> */
.L_x_61:
[----:B------:R-:W-:Y:S05]  /*36f0*/  BSYNC B1 ;  /* 0x0000000000017941 */ /* 0x000fea0003800000 */
.L_x_60:
        /* <DEDUP_REMOVED lines=13> */
.L_x_63:
[----:B------:R-:W-:Y:S05]  /*37d0*/  BSYNC B1 ;  /* 0x0000000000017941 */ /* 0x000fea0003800000 */
.L_x_62:
        /* <DEDUP_REMOVED lines=12> */
.L_x_65:
[----:B------:R-:W-:Y:S05]  /*38a0*/  BSYNC B1 ;  /* 0x0000000000017941 */ /* 0x000fea0003800000 */
.L_x_64:
        /* <DEDUP_REMOVED lines=12> */
.L_x_67:
[----:B------:R-:W-:Y:S05]  /*3970*/  BSYNC B1 ;  /* 0x0000000000017941 */ /* 0x000fea0003800000 */
.L_x_66:
        /* <DEDUP_REMOVED lines=13> */
.L_x_69:
[----:B------:R-:W-:Y:S05]  /*3a50*/  BSYNC B1 ;  /* 0x0000000000017941 */ /* 0x000fea0003800000 */
.L_x_68:
        /* <DEDUP_REMOVED lines=13> */
.L_x_71:
[----:B------:R-:W-:Y:S05]  /*3b30*/  BSYNC B1 ;  /* 0x0000000000017941 */ /* 0x000fea0003800000 */
.L_x_70:
        /* <DEDUP_REMOVED lines=12> */
.L_x_73:
[----:B------:R-:W-:Y:S05]  /*3c00*/  BSYNC B1 ;  /* 0x0000000000017941 */ /* 0x000fea0003800000 */
.L_x_72:
        /* <DEDUP_REMOVED lines=12> */
.L_x_75:
[----:B------:R-:W-:Y:S05]  /*3cd0*/  BSYNC B1 ;  /* 0x0000000000017941 */ /* 0x000fea0003800000 */
.L_x_74:
        /* <DEDUP_REMOVED lines=13> */
.L_x_77:
[----:B------:R-:W-:Y:S05]  /*3db0*/  BSYNC B1 ;  /* 0x0000000000017941 */ /* 0x000fea0003800000 */
.L_x_76:
        /* <DEDUP_REMOVED lines=13> */
.L_x_79:
[----:B------:R-:W-:Y:S05]  /*3e90*/  BSYNC B1 ;  /* 0x0000000000017941 */ /* 0x000fea0003800000 */
.L_x_78:
        /* <DEDUP_REMOVED lines=12> */
.L_x_81:
[----:B------:R-:W-:Y:S05]  /*3f60*/  BSYNC B1 ;  /* 0x0000000000017941 */ /* 0x000fea0003800000 */
.L_x_80:
        /* <DEDUP_REMOVED lines=12> */
.L_x_83:
[----:B------:R-:W-:Y:S05]  /*4030*/  BSYNC B1 ;  /* 0x0000000000017941 */ /* 0x000fea0003800000 */
.L_x_82:
        /* <DEDUP_REMOVED lines=13> */
.L_x_85:
[----:B------:R-:W-:Y:S05]  /*4110*/  BSYNC B1 ;  /* 0x0000000000017941 */ /* 0x000fea0003800000 */
.L_x_84:
        /* <DEDUP_REMOVED lines=13> */
.L_x_87:
[----:B------:R-:W-:Y:S05]  /*41f0*/  BSYNC B1 ;  /* 0x0000000000017941 */ /* 0x000fea0003800000 */
.L_x_86:
        /* <DEDUP_REMOVED lines=12> */
.L_x_89:
[----:B------:R-:W-:Y:S05]  /*42c0*/  BSYNC B1 ;  /* 0x0000000000017941 */ /* 0x000fea0003800000 */
.L_x_88:
        /* <DEDUP_REMOVED lines=12> */
.L_x_91:
[----:B------:R-:W-:Y:S05]  /*4390*/  BSYNC B1 ;  /* 0x0000000000017941 */ /* 0x000fea0003800000 */
.L_x_90:
        /* <DEDUP_REMOVED lines=13> */
.L_x_93:
[----:B------:R-:W-:Y:S05]  /*4470*/  BSYNC B1 ;  /* 0x0000000000017941 */ /* 0x000fea0003800000 */
.L_x_92:
        /* <DEDUP_REMOVED lines=13> */
.L_x_95:
[----:B------:R-:W-:Y:S05]  /*4550*/  BSYNC B1 ;  /* 0x0000000000017941 */ /* 0x000fea0003800000 */
.L_x_94:
        /* <DEDUP_REMOVED lines=12> */
.L_x_97:
[----:B------:R-:W-:Y:S05]  /*4620*/  BSYNC B1 ;  /* 0x0000000000017941 */ /* 0x000fea0003800000 */
.L_x_96:
        /* <DEDUP_REMOVED lines=12> */
.L_x_99:
[----:B------:R-:W-:Y:S05]  /*46f0*/  BSYNC B1 ;  /* 0x0000000000017941 */ /* 0x000fea0003800000 */
.L_x_98:
        /* <DEDUP_REMOVED lines=13> */
.L_x_101:
[----:B------:R-:W-:Y:S05]  /*47d0*/  BSYNC B1 ;  /* 0x0000000000017941 */ /* 0x000fea0003800000 */
.L_x_100:
[----:B-----5:R-:W-:Y:S01]  /*47e0*/  LOP3.LUT R25, R25, 0xff, RZ, 0xc0, !PT ;  /* 0x000000ff19197812 */ /* 0x020fe200078ec0ff */
[----:B------:R-:W-:Y:S01]  /*47f0*/  BSSY B1, `(.L_x_102) ;  /* 0x000000c000017945 */ /* 0x000fe20003800000 */
[----:B------:R-:W-:Y:S02]  /*4800*/  ISETP.GE.AND P1, PT, R24, 0x3a, PT ;  /* 0x0000003a1800780c */ /* 0x000fe40003f26270 */
[----:B------:R-:W-:Y:S02]  /*4810*/  F2FP.F16.E4M3.UNPACK_B R25, R25 ;  /* 0x00000019ff19723e */ /* 0x000fe400020006ff */
[----:B------:R-:W-:Y:S02]  /*4820*/  ISETP.LT.OR P3, PT, R6, 0x1, !P1 ;  /* 0x000000010600780c */ /* 0x000fe40004f61670 */
[----:B------:R-:W-:Y:S01]  /*4830*/  PRMT R24, RZ, 0x7610, R24 ;  /* 0x00007610ff187816 */ /* 0x000fe20000000018 */
[----:B------:R-:W-:-:S05]  /*4840*/  HADD2.F32 R26, -RZ, R25.H0_H0 ;  /* 0x20000019ff1a7230 */ /* 0x000fca0000004100 */
[----:B------:R-:W-:-:S04]  /*4850*/  FMUL R26, R26, R15 ;  /* 0x0000000f1a1a7220 */ /* 0x000fc80000400000 */
[----:B------:R-:W-:-:S05]  /*4860*/  FFMA R26, R59, R14, R26 ;  /* 0x0000000e3b1a7223 */ /* 0x000fca000000001a */
[----:B------:R-:W-:-:S05]  /*4870*/  F2FP.SATFINITE.E4M3.F32.PACK_AB_MERGE_C R25, RZ, R26, RZ ;  /* 0x0000001aff19723e */ /* 0x000fca00048070ff */
[----:B------:R0:W-:Y:S01]  /*4880*/  @!P2 STG.E.U8 desc[UR20][R16.64+0x38], R25 ;  /* 0x000038191000a986 */ /* 0x0001e2000c101114 */
[----:B------:R-:W-:Y:S05]  /*4890*/  @P3 BRA `(.L_x_103) ;  /* 0x0000000000043947 */ /* 0x000fea0003800000 */
[----:B------:R0:W5:Y:S02]  /*48a0*/  LDG.E.U8 R24, desc[UR20][R4.64+0x39] ;  /* 0x0000391404187981 */ /* 0x000164000c1e1100 */
.L_x_103:
[----:B------:R-:W-:Y:S05]  /*48b0*/  BSYNC B1 ;  /* 0x0000000000017941 */ /* 0x000fea0003800000 */
.L_x_102:
[----:B-----5:R-:W-:Y:S01]  /*48c0*/  LOP3.LUT R24, R24, 0xff, RZ, 0xc0, !PT ;  /* 0x000000ff18187812 */ /* 0x020fe200078ec0ff */
[----:B------:R-:W-:Y:S01]  /*48d0*/  BSSY B1, `(.L_x_104) ;  /* 0x000000b000017945 */ /* 0x000fe20003800000 */
[----:B------:R-:W-:Y:S02]  /*48e0*/  ISETP.LT.OR P0, PT, R6, 0x9, !P0 ;  /* 0x000000090600780c */ /* 0x000fe40004701670 */
[----:B------:R-:W-:Y:S02]  /*48f0*/  F2FP.F16.E4M3.UNPACK_B R24, R24 ;  /* 0x00000018ff18723e */ /* 0x000fe400020006ff */
[----:B0-2---:R-:W-:-:S03]  /*4900*/  PRMT R4, RZ, 0x7610, R4 ;  /* 0x00007610ff047816 */ /* 0x005fc60000000004 */
[----:B------:R-:W-:-:S05]  /*4910*/  HADD2.F32 R24, -RZ, R24.H0_H0 ;  /* 0x20000018ff187230 */ /* 0x000fca0000004100 */
[----:B------:R-:W-:-:S04]  /*4920*/  FMUL R5, R24, R15 ;  /* 0x0000000f18057220 */ /* 0x000fc80000400000 */
[----:B------:R-:W-:-:S05]  /*4930*/  FFMA R5, R58, R14, R5 ;  /* 0x0000000e3a057223 */ /* 0x000fca0000000005 */
[----:B------:R-:W-:-:S05]  /*4940*/  F2FP.SATFINITE.E4M3.F32.PACK_AB_MERGE_C R5, RZ, R5, RZ ;  /* 0x00000005ff05723e */ /* 0x000fca00048070ff */
[----:B------:R0:W-:Y:S01]  /*4950*/  @!P3 STG.E.U8 desc[UR20][R16.64+0x39], R5 ;  /* 0x000039051000b986 */ /* 0x0001e2000c101114 */
[----:B------:R-:W-:Y:S05]  /*4960*/  @P0 BRA `(.L_x_105) ;  /* 0x0000000000040947 */ /* 0x000fea0003800000 */
[----:B------:R2:W5:Y:S02]  /*4970*/  LDG.E.U8 R4, desc[UR20][R22.64+0x38] ;  /* 0x0000381416047981 */ /* 0x000564000c1e1100 */
.L_x_105:
[----:B------:R-:W-:Y:S05]  /*4980*/  BSYNC B1 ;  /* 0x0000000000017941 */ /* 0x000fea0003800000 */
.L_x_104:
[----:B-----5:R-:W-:Y:S01]  /*4990*/  LOP3.LUT R4, R4, 0xff, RZ, 0xc0, !PT ;  /* 0x000000ff04047812 */ /* 0x020fe200078ec0ff */
[----:B------:R-:W-:Y:S01]  /*49a0*/  BSSY B1, `(.L_x_106) ;  /* 0x000000b000017945 */ /* 0x000fe20003800000 */
[----:B------:R-:W-:Y:S02]  /*49b0*/  ISETP.LT.OR P1, PT, R6, 0x9, !P1 ;  /* 0x000000090600780c */ /* 0x000fe40004f21670 */
[----:B------:R-:W-:-:S05]  /*49c0*/  F2FP.F16.E4M3.UNPACK_B R4, R4 ;  /* 0x00000004ff04723e */ /* 0x000fca00020006ff */
[----:B------:R-:W-:-:S05]  /*49d0*/  HADD2.F32 R4, -RZ, R4.H0_H0 ;  /* 0x20000004ff047230 */ /* 0x000fca0000004100 */
[----:B------:R-:W-:-:S04]  /*49e0*/  FMUL R4, R4, R15 ;  /* 0x0000000f04047220 */ /* 0x000fc80000400000 */
[----:B------:R-:W-:-:S05]  /*49f0*/  FFMA R4, R57, R14, R4 ;  /* 0x0000000e39047223 */ /* 0x000fca0000000004 */
[----:B0-----:R-:W-:Y:S02]  /*4a00*/  F2FP.SATFINITE.E4M3.F32.PACK_AB_MERGE_C R5, RZ, R4, RZ ;  /* 0x00000004ff05723e */ /* 0x001fe400048070ff */
[----:B------:R-:W-:-:S03]  /*4a10*/  PRMT R4, RZ, 0x7610, R4 ;  /* 0x00007610ff047816 */ /* 0x000fc60000000004 */
[----:B------:R0:W-:Y:S01]  /*4a20*/  @!P0 STG.E.U8 desc[UR20][R18.64+0x38], R5 ;  /* 0x0000380512008986 */ /* 0x0001e2000c101114 */
[----:B------:R-:W-:Y:S05]  /*4a30*/  @P1 BRA `(.L_x_107) ;  /* 0x0000000000041947 */ /* 0x000fea0003800000 */
[----:B------:R0:W5:Y:S02]  /*4a40*/  LDG.E.U8 R4, desc[UR20][R22.64+0x39] ;  /* 0x0000391416047981 */ /* 0x000164000c1e1100 */
.L_x_107:
[----:B------:R-:W-:Y:S05]  /*4a50*/  BSYNC B1 ;  /* 0x0000000000017941 */ /* 0x000fea0003800000 */
.L_x_106:
[----:B------:R-:W-:Y:S05]  /*4a60*/  @P1 BRA `(.L_x_108) ;  /* 0x0000000800601947 */ /* 0x000fea0003800000 */
[----:B-----5:R-:W-:-:S04]  /*4a70*/  LOP3.LUT R4, R4, 0xff, RZ, 0xc0, !PT ;  /* 0x000000ff04047812 */ /* 0x020fc800078ec0ff */
[----:B------:R-:W-:-:S05]  /*4a80*/  F2FP.F16.E4M3.UNPACK_B R4, R4 ;  /* 0x00000004ff04723e */ /* 0x000fca00020006ff */
[----:B------:R-:W-:-:S05]  /*4a90*/  HADD2.F32 R4, -RZ, R4.H0_H0 ;  /* 0x20000004ff047230 */ /* 0x000fca0000004100 */
[----:B0-----:R-:W-:-:S04]  /*4aa0*/  FMUL R5, R4, R15 ;  /* 0x0000000f04057220 */ /* 0x001fc80000400000 */
[----:B------:R-:W-:-:S05]  /*4ab0*/  FFMA R5, R56, R14, R5 ;  /* 0x0000000e38057223 */ /* 0x000fca0000000005 */
[----:B------:R-:W-:-:S05]  /*4ac0*/  F2FP.SATFINITE.E4M3.F32.PACK_AB_MERGE_C R5, RZ, R5, RZ ;  /* 0x00000005ff05723e */ /* 0x000fca00048070ff */
[----:B------:R0:W-:Y:S01]  /*4ad0*/  STG.E.U8 desc[UR20][R18.64+0x39], R5 ;  /* 0x0000390512007986 */ /* 0x0001e2000c101114 */
[----:B------:R-:W-:Y:S05]  /*4ae0*/  BRA `(.L_x_108) ;  /* 0x0000000800407947 */ /* 0x000fea0003800000 */
.L_x_43:
[C---:B------:R-:W-:Y:S01]  /*4af0*/  ISETP.GE.AND P3, PT, R24.reuse, 0x1, PT ;  /* 0x000000011800780c */ /* 0x040fe20003f66270 */
[-C--:B--2---:R-:W-:Y:S01]  /*4b00*/  FMUL R87, R87, R14.reuse ;  /* 0x0000000e57577220 */ /* 0x084fe20000400000 */
[----:B------:R-:W-:Y:S01]  /*4b10*/  ISETP.GE.AND P0, PT, R24, 0x2, PT ;  /* 0x000000021800780c */ /* 0x000fe20003f06270 */
[-C--:B------:R-:W-:Y:S01]  /*4b20*/  FMUL R86, R86, R14.reuse ;  /* 0x0000000e56567220 */ /* 0x080fe20000400000 */
[C---:B------:R-:W-:Y:S01]  /*4b30*/  ISETP.LT.OR P1, PT, R6.reuse, 0x1, !P3 ;  /* 0x000000010600780c */ /* 0x040fe20005f21670 */
[-C--:B------:R-:W-:Y:S01]  /*4b40*/  FMUL R85, R85, R14.reuse ;  /* 0x0000000e55557220 */ /* 0x080fe20000400000 */
[----:B------:R-:W-:Y:S01]  /*4b50*/  ISETP.LT.OR P2, PT, R6, 0x1, !P0 ;  /* 0x000000010600780c */ /* 0x000fe20004741670 */
[-C--:B------:R-:W-:Y:S01]  /*4b60*/  FMUL R84, R84, R14.reuse ;  /* 0x0000000e54547220 */ /* 0x080fe20000400000 */
[----:B------:R-:W-:Y:S01]  /*4b70*/  ISETP.LT.OR P3, PT, R6, 0x9, !P3 ;  /* 0x000000090600780c */ /* 0x000fe20005f61670 */
[-C--:B------:R-:W-:Y:S01]  /*4b80*/  FMUL R83, R83, R14.reuse ;  /* 0x0000000e53537220 */ /* 0x080fe20000400000 */
[----:B------:R-:W-:Y:S01]  /*4b90*/  F2FP.SATFINITE.E4M3.F32.PACK_AB_MERGE_C R87, RZ, R87, RZ ;  /* 0x00000057ff57723e */ /* 0x000fe200048070ff */
[----:B------:R-:W-:Y:S01]  /*4ba0*/  FMUL R82, R82, R14 ;  /* 0x0000000e52527220 */ /* 0x000fe20000400000 */
[----:B------:R-:W-:Y:S01]  /*4bb0*/  F2FP.SATFINITE.E4M3.F32.PACK_AB_MERGE_C R5, RZ, R86, RZ ;  /* 0x00000056ff05723e */ /* 0x000fe200048070ff */
[-C--:B------:R-:W-:Y:S01]  /*4bc0*/  FMUL R81, R81, R14.reuse ;  /* 0x0000000e51517220 */ /* 0x080fe20000400000 */
[----:B------:R-:W-:Y:S01]  /*4bd0*/  F2FP.SATFINITE.E4M3.F32.PACK_AB_MERGE_C R85, RZ, R85, RZ ;  /* 0x00000055ff55723e */ /* 0x000fe200048070ff */
[-C--:B------:R-:W-:Y:S01]  /*4be0*/  FMUL R80, R80, R14.reuse ;  /* 0x0000000e50507220 */ /* 0x080fe20000400000 */
[----:B------:R-:W-:Y:S01]  /*4bf0*/  ISETP.LT.OR P0, PT, R6, 0x9, !P0 ;  /* 0x000000090600780c */ /* 0x000fe20004701670 */
[----:B------:R-:W-:Y:S01]  /*4c00*/  @!P1 STG.E.U8 desc[UR20][R16.64], R87 ;  /* 0x0000005710009986 */ /* 0x000fe2000c101114 */
[C---:B------:R-:W-:Y:S01]  /*4c10*/  ISETP.GE.AND P1, PT, R24.reuse, 0x9, PT ;  /* 0x000000091800780c */ /* 0x040fe20003f26270 */
[-C--:B------:R-:W-:Y:S01]  /*4c20*/  FMUL R79, R79, R14.reuse ;  /* 0x0000000e4f4f7220 */ /* 0x080fe20000400000 */
[----:B------:R-:W-:Y:S01]  /*4c30*/  F2FP.SATFINITE.E4M3.F32.PACK_AB_MERGE_C R83, RZ, R83, RZ ;  /* 0x00000053ff53723e */ /* 0x000fe200048070ff */
[----:B------:R0:W-:Y:S01]  /*4c40*/  @!P2 STG.E.U8 desc[UR20][R16.64+0x1], R5 ;  /* 0x000001051000a986 */ /* 0x0001e2000c101114 */
[----:B------:R-:W-:Y:S01]  /*4c50*/  ISETP.GE.AND P2, PT, R24, 0xa, PT ;  /* 0x0000000a1800780c */ /* 0x000fe20003f46270 */
[----:B------:R-:W-:Y:S01]  /*4c60*/  FMUL R78, R78, R14 ;  /* 0x0000000e4e4e7220 */ /* 0x000fe20000400000 */
[----:B------:R-:W-:Y:S01]  /*4c70*/  F2FP.SATFINITE.E4M3.F32.PACK_AB_MERGE_C R23, RZ, R82, RZ ;  /* 0x00000052ff17723e */ /* 0x000fe200048070ff */
[----:B------:R-:W-:Y:S01]  /*4c80*/  @!P3 STG.E.U8 desc[UR20][R18.64], R85 ;  /* 0x000000551200b986 */ /* 0x000fe2000c101114 */
[----:B------:R-:W-:Y:S01]  /*4c90*/  ISETP.LT.OR P3, PT, R6, 0x1, !P1 ;  /* 0x000000010600780c */ /* 0x000fe20004f61670 */
[-C--:B------:R-:W-:Y:S01]  /*4ca0*/  FMUL R76, R76, R14.reuse ;  /* 0x0000000e4c4c7220 */ /* 0x080fe20000400000 */
[C---:B------:R-:W-:Y:S01]  /*4cb0*/  ISETP.LT.OR P5, PT, R6.reuse, 0x1, !P2 ;  /* 0x000000010600780c */ /* 0x040fe200057a1670 */
[-C--:B------:R-:W-:Y:S01]  /*4cc0*/  FMUL R77, R77, R14.reuse ;  /* 0x0000000e4d4d7220 */ /* 0x080fe20000400000 */
[----:B------:R-:W-:Y:S01]  /*4cd0*/  ISETP.LT.OR P1, PT, R6, 0x9, !P1 ;  /* 0x000000090600780c */ /* 0x000fe20004f21670 */
[-C--:B------:R-:W-:Y:S01]  /*4ce0*/  FMUL R75, R75, R14.reuse ;  /* 0x0000000e4b4b7220 */ /* 0x080fe20000400000 */
[----:B------:R-:W-:Y:S01]  /*4cf0*/  F2FP.SATFINITE.E4M3.F32.PACK_AB_MERGE_C R81, RZ, R81, RZ ;  /* 0x00000051ff51723e */ /* 0x000fe200048070ff */
[----:B------:R-:W-:Y:S01]  /*4d00*/  FMUL R74, R74, R14 ;  /* 0x0000000e4a4a7220 */ /* 0x000fe20000400000 */
[----:B0-----:R-:W-:Y:S01]  /*4d10*/  F2FP.SATFINITE.E4M3.F32.PACK_AB_MERGE_C R5, RZ, R84, RZ ;  /* 0x00000054ff05723e */ /* 0x001fe200048070ff */
[-C--:B------:R-:W-:Y:S01]  /*4d20*/  FMUL R72, R72, R14.reuse ;  /* 0x0000000e48487220 */ /* 0x080fe20000400000 */
[----:B------:R-:W-:Y:S01]  /*4d30*/  ISETP.LT.OR P2, PT, R6, 0x9, !P2 ;  /* 0x000000090600780c */ /* 0x000fe20005741670 */
[----:B------:R-:W-:Y:S01]  /*4d40*/  FMUL R73, R73, R14 ;  /* 0x0000000e49497220 */ /* 0x000fe20000400000 */
[----:B------:R-:W-:Y:S01]  /*4d50*/  F2FP.SATFINITE.E4M3.F32.PACK_AB_MERGE_C R25, RZ, R80, RZ ;  /* 0x00000050ff19723e */ /* 0x000fe200048070ff */
[----:B------:R0:W-:Y:S01]  /*4d60*/  @!P0 STG.E.U8 desc[UR20][R18.64+0x1], R5 ;  /* 0x0000010512008986 */ /* 0x0001e2000c101114 */
[C---:B------:R-:W-:Y:S01]  /*4d70*/  ISETP.GE.AND P0, PT, R24.reuse, 0x11, PT ;  /* 0x000000111800780c */ /* 0x040fe20003f06270 */
[-C--:B------:R-:W-:Y:S01]  /*4d80*/  FMUL R71, R71, R14.reuse ;  /* 0x0000000e47477220 */ /* 0x080fe20000400000 */
[----:B------:R-:W-:Y:S01]  /*4d90*/  F2FP.SATFINITE.E4M3.F32.PACK_AB_MERGE_C R79, RZ, R79, RZ ;  /* 0x0000004fff4f723e */ /* 0x000fe200048070ff */
[----:B------:R-:W-:Y:S01]  /*4da0*/  @!P3 STG.E.U8 desc[UR20][R16.64+0x8], R83 ;  /* 0x000008531000b986 */ /* 0x000fe2000c101114 */
[----:B------:R-:W-:Y:S01]  /*4db0*/  ISETP.GE.AND P3, PT, R24, 0x12, PT ;  /* 0x000000121800780c */ /* 0x000fe20003f66270 */
[-C--:B------:R-:W-:Y:S01]  /*4dc0*/  FMUL R70, R70, R14.reuse ;  /* 0x0000000e46467220 */ /* 0x080fe20000400000 */
[----:B------:R-:W-:Y:S01]  /*4dd0*/  F2FP.SATFINITE.E4M3.F32.PACK_AB_MERGE_C R77, RZ, R77, RZ ;  /* 0x0000004dff4d723e */ /* 0x000fe200048070ff */
[----:B------:R1:W-:Y:S01]  /*4de0*/  @!P5 STG.E.U8 desc[UR20][R16.64+0x9], R23 ;  /* 0x000009171000d986 */ /* 0x0003e2000c101114 */
[C---:B------:R-:W-:Y:S01]  /*4df0*/  ISETP.LT.OR P5, PT, R6.reuse, 0x1, !P3 ;  /* 0x000000010600780c */ /* 0x040fe20005fa1670 */
[-C--:B------:R-:W-:Y:S01]  /*4e00*/  FMUL R69, R69, R14.reuse ;  /* 0x0000000e45457220 */ /* 0x080fe20000400000 */
[C---:B------:R-:W-:Y:S01]  /*4e10*/  ISETP.LT.OR P3, PT, R6.reuse, 0x9, !P3 ;  /* 0x000000090600780c */ /* 0x040fe20005f61670 */
[----:B------:R-:W-:Y:S01]  /*4e20*/  @!P1 STG.E.U8 desc[UR20][R18.64+0x8], R81 ;  /* 0x0000085112009986 */ /* 0x000fe2000c101114 */
[----:B------:R-:W-:Y:S01]  /*4e30*/  ISETP.LT.OR P1, PT, R6, 0x1, !P0 ;  /* 0x000000010600780c */ /* 0x000fe20004721670 */
[----:B------:R-:W-:Y:S01]  /*4e40*/  FMUL R68, R68, R14 ;  /* 0x0000000e44447220 */ /* 0x000fe20000400000 */
[----:B0-----:R-:W-:Y:S01]  /*4e50*/  F2FP.SATFINITE.E4M3.F32.PACK_AB_MERGE_C R5, RZ, R78, RZ ;  /* 0x0000004eff05723e */ /* 0x001fe200048070ff */
[----:B------:R-:W-:Y:S01]  /*4e60*/  @!P2 STG.E.U8 desc[UR20][R18.64+0x9], R25 ;  /* 0x000009191200a986 */ /* 0x000fe2000c101114 */
[----:B------:R-:W-:Y:S01]  /*4e70*/  ISETP.GE.AND P2, PT, R24, 0x19, PT ;  /* 0x000000191800780c */ /* 0x000fe20003f46270 */
[-C--:B------:R-:W-:Y:S01]  /*4e80*/  FMUL R67, R67, R14.reuse ;  /* 0x0000000e43437220 */ /* 0x080fe20000400000 */
[----:B------:R-:W-:Y:S01]  /*4e90*/  ISETP.LT.OR P0, PT, R6, 0x9, !P0 ;  /* 0x000000090600780c */ /* 0x000fe20004701670 */
[----:B------:R-:W-:Y:S01]  /*4ea0*/  FMUL R66, R66, R14 ;  /* 0x0000000e42427220 */ /* 0x000fe20000400000 */
[----:B------:R-:W-:Y:S01]  /*4eb0*/  ISETP.LT.OR P6, PT, R6, 0x1, !P2 ;  /* 0x000000010600780c */ /* 0x000fe200057c1670 */
[----:B------:R0:W-:Y:S01]  /*4ec0*/  @!P5 STG.E.U8 desc[UR20][R16.64+0x11], R5 ;  /* 0x000011051000d986 */ /* 0x0001e2000c101114 */
[----:B-1----:R-:W-:Y:S01]  /*4ed0*/  F2FP.SATFINITE.E4M3.F32.PACK_AB_MERGE_C R23, RZ, R76, RZ ;  /* 0x0000004cff17723e */ /* 0x002fe200048070ff */
[-C--:B------:R-:W-:Y:S01]  /*4ee0*/  FMUL R64, R64, R14.reuse ;  /* 0x0000000e40407220 */ /* 0x080fe20000400000 */
[----:B------:R-:W-:Y:S01]  /*4ef0*/  F2FP.SATFINITE.E4M3.F32.PACK_AB_MERGE_C R75, RZ, R75, RZ ;  /* 0x0000004bff4b723e */ /* 0x000fe200048070ff */
[----:B------:R-:W-:Y:S01]  /*4f00*/  @!P1 STG.E.U8 desc[UR20][R16.64+0x10], R79 ;  /* 0x0000104f10009986 */ /* 0x000fe2000c101114 */
[----:B------:R-:W-:Y:S01]  /*4f10*/  ISETP.GE.AND P1, PT, R24, 0x1a, PT ;  /* 0x0000001a1800780c */ /* 0x000fe20003f26270 */
[-C--:B------:R-:W-:Y:S01]  /*4f20*/  FMUL R65, R65, R14.reuse ;  /* 0x0000000e41417220 */ /* 0x080fe20000400000 */
[C---:B------:R-:W-:Y:S01]  /*4f30*/  ISETP.LT.OR P2, PT, R6.reuse, 0x9, !P2 ;  /* 0x000000090600780c */ /* 0x040fe20005741670 */
[----:B------:R1:W-:Y:S01]  /*4f40*/  @!P3 STG.E.U8 desc[UR20][R18.64+0x11], R23 ;  /* 0x000011171200b986 */ /* 0x0003e2000c101114 */
[C---:B------:R-:W-:Y:S01]  /*4f50*/  ISETP.LT.OR P5, PT, R6.reuse, 0x1, !P1 ;  /* 0x000000010600780c */ /* 0x040fe20004fa1670 */
[----:B------:R-:W-:Y:S01]  /*4f60*/  FMUL R63, R63, R14 ;  /* 0x0000000e3f3f7220 */ /* 0x000fe20000400000 */
[----:B------:R-:W-:Y:S01]  /*4f70*/  ISETP.LT.OR P3, PT, R6, 0x9, !P1 ;  /* 0x000000090600780c */ /* 0x000fe20004f61670 */
[----:B------:R-:W-:Y:S01]  /*4f80*/  @!P0 STG.E.U8 desc[UR20][R18.64+0x10], R77 ;  /* 0x0000104d12008986 */ /* 0x000fe2000c101114 */
[----:B0-----:R-:W-:Y:S01]  /*4f90*/  F2FP.SATFINITE.E4M3.F32.PACK_AB_MERGE_C R5, RZ, R74, RZ ;  /* 0x0000004aff05723e */ /* 0x001fe200048070ff */
[-C--:B------:R-:W-:Y:S01]  /*4fa0*/  FMUL R62, R62, R14.reuse ;  /* 0x0000000e3e3e7220 */ /* 0x080fe20000400000 */
[C---:B------:R-:W-:Y:S01]  /*4fb0*/  ISETP.GE.AND P0, PT, R24.reuse, 0x21, PT ;  /* 0x000000211800780c */ /* 0x040fe20003f06270 */
[----:B------:R-:W-:Y:S01]  /*4fc0*/  @!P6 STG.E.U8 desc[UR20][R16.64+0x18], R75 ;  /* 0x0000184b1000e986 */ /* 0x000fe2000c101114 */
[----:B------:R-:W-:Y:S01]  /*4fd0*/  ISETP.GE.AND P1, PT, R24, 0x22, PT ;  /* 0x000000221800780c */ /* 0x000fe20003f26270 */
[-C--:B------:R-:W-:Y:S01]  /*4fe0*/  FMUL R61, R61, R14.reuse ;  /* 0x0000000e3d3d7220 */ /* 0x080fe20000400000 */
[----:B------:R-:W-:Y:S01]  /*4ff0*/  ISETP.LT.OR P6, PT, R6, 0x1, !P0 ;  /* 0x000000010600780c */ /* 0x000fe200047c1670 */
[----:B------:R-:W-:Y:S01]  /*5000*/  FMUL R60, R60, R14 ;  /* 0x0000000e3c3c7220 */ /* 0x000fe20000400000 */
[----:B-1----:R-:W-:Y:S01]  /*5010*/  F2FP.SATFINITE.E4M3.F32.PACK_AB_MERGE_C R23, RZ, R72, RZ ;  /* 0x00000048ff17723e */ /* 0x002fe200048070ff */
[----:B------:R0:W-:Y:S01]  /*5020*/  @!P5 STG.E.U8 desc[UR20][R16.64+0x19], R5 ;  /* 0x000019051000d986 */ /* 0x0001e2000c101114 */
[----:B------:R-:W-:Y:S01]  /*5030*/  ISETP.LT.OR P5, PT, R6, 0x1, !P1 ;  /* 0x000000010600780c */ /* 0x000fe20004fa1670 */
[-C--:B------:R-:W-:Y:S01]  /*5040*/  FMUL R59, R59, R14.reuse ;  /* 0x0000000e3b3b7220 */ /* 0x080fe20000400000 */
[----:B------:R-:W-:Y:S01]  /*5050*/  F2FP.SATFINITE.E4M3.F32.PACK_AB_MERGE_C R73, RZ, R73, RZ ;  /* 0x00000049ff49723e */ /* 0x000fe200048070ff */
[----:B------:R1:W-:Y:S01]  /*5060*/  @!P3 STG.E.U8 desc[UR20][R18.64+0x19], R23 ;  /* 0x000019171200b986 */ /* 0x0003e2000c101114 */
[----:B------:R-:W-:Y:S01]  /*5070*/  F2FP.SATFINITE.E4M3.F32.PACK_AB_MERGE_C R71, RZ, R71, RZ ;  /* 0x00000047ff47723e */ /* 0x000fe200048070ff */
[----:B------:R-:W-:Y:S01]  /*5080*/  FMUL R58, R58, R14 ;  /* 0x0000000e3a3a7220 */ /* 0x000fe20000400000 */
[----:B------:R-:W-:Y:S01]  /*5090*/  F2FP.SATFINITE.E4M3.F32.PACK_AB_MERGE_C R25, RZ, R70, RZ ;  /* 0x00000046ff19723e */ /* 0x000fe200048070ff */
[----:B------:R-:W-:Y:S01]  /*50a0*/  @!P2 STG.E.U8 desc[UR20][R18.64+0x18], R73 ;  /* 0x000018491200a986 */ /* 0x000fe2000c101114 */
[----:B------:R-:W-:Y:S01]  /*50b0*/  ISETP.LT.OR P3, PT, R6, 0x9, !P1 ;  /* 0x000000090600780c */ /* 0x000fe20004f61670 */
[-C--:B------:R-:W-:Y:S01]  /*50c0*/  FMUL R57, R57, R14.reuse ;  /* 0x0000000e39397220 */ /* 0x080fe20000400000 */
[----:B------:R-:W-:Y:S01]  /*50d0*/  ISETP.GE.AND P2, PT, R24, 0x29, PT ;  /* 0x000000291800780c */ /* 0x000fe20003f46270 */
[----:B------:R-:W-:Y:S01]  /*50e0*/  @!P6 STG.E.U8 desc[UR20][R16.64+0x20], R71 ;  /* 0x000020471000e986 */ /* 0x000fe2000c101114 */
[----:B------:R-:W-:Y:S01]  /*50f0*/  ISETP.LT.OR P0, PT, R6, 0x9, !P0 ;  /* 0x000000090600780c */ /* 0x000fe20004701670 */
[----:B------:R-:W-:Y:S01]  /*5100*/  FMUL R56, R56, R14 ;  /* 0x0000000e38387220 */ /* 0x000fe20000400000 */
[----:B------:R-:W-:Y:S01]  /*5110*/  ISETP.GE.AND P1, PT, R24, 0x2a, PT ;  /* 0x0000002a1800780c */ /* 0x000fe20003f26270 */
[----:B------:R-:W-:Y:S01]  /*5120*/  @!P5 STG.E.U8 desc[UR20][R16.64+0x21], R25 ;  /* 0x000021191000d986 */ /* 0x000fe2000c101114 */
[----:B------:R-:W-:-:S02]  /*5130*/  ISETP.LT.OR P6, PT, R6, 0x1, !P2 ;  /* 0x000000010600780c */ /* 0x000fc400057c1670 */
[C---:B------:R-:W-:Y:S02]  /*5140*/  ISETP.LT.OR P5, PT, R6.reuse, 0x1, !P1 ;  /* 0x000000010600780c */ /* 0x040fe40004fa1670 */
[----:B------:R-:W-:Y:S02]  /*5150*/  F2FP.SATFINITE.E4M3.F32.PACK_AB_MERGE_C R69, RZ, R69, RZ ;  /* 0x00000045ff45723e */ /* 0x000fe400048070ff */
[----:B0-----:R-:W-:Y:S02]  /*5160*/  F2FP.SATFINITE.E4M3.F32.PACK_AB_MERGE_C R5, RZ, R68, RZ ;  /* 0x00000044ff05723e */ /* 0x001fe400048070ff */
[----:B------:R-:W-:Y:S01]  /*5170*/  F2FP.SATFINITE.E4M3.F32.PACK_AB_MERGE_C R67, RZ, R67, RZ ;  /* 0x00000043ff43723e */ /* 0x000fe200048070ff */
[----:B------:R-:W-:Y:S01]  /*5180*/  @!P0 STG.E.U8 desc[UR20][R18.64+0x20], R69 ;  /* 0x0000204512008986 */ /* 0x000fe2000c101114 */
[----:B-1----:R-:W-:Y:S02]  /*5190*/  F2FP.SATFINITE.E4M3.F32.PACK_AB_MERGE_C R23, RZ, R66, RZ ;  /* 0x00000042ff17723e */ /* 0x002fe400048070ff */
[C---:B------:R-:W-:Y:S01]  /*51a0*/  ISETP.LT.OR P1, PT, R6.reuse, 0x9, !P1 ;  /* 0x000000090600780c */ /* 0x040fe20004f21670 */
[----:B------:R0:W-:Y:S01]  /*51b0*/  @!P3 STG.E.U8 desc[UR20][R18.64+0x21], R5 ;  /* 0x000021051200b986 */ /* 0x0001e2000c101114 */
[----:B------:R-:W-:-:S02]  /*51c0*/  ISETP.LT.OR P2, PT, R6, 0x9, !P2 ;  /* 0x000000090600780c */ /* 0x000fc40005741670 */
[C---:B------:R-:W-:Y:S01]  /*51d0*/  ISETP.GE.AND P3, PT, R24.reuse, 0x31, PT ;  /* 0x000000311800780c */ /* 0x040fe20003f66270 */
[----:B------:R-:W-:Y:S01]  /*51e0*/  @!P6 STG.E.U8 desc[UR20][R16.64+0x28], R67 ;  /* 0x000028431000e986 */ /* 0x000fe2000c101114 */
[----:B------:R-:W-:Y:S02]  /*51f0*/  ISETP.GE.AND P0, PT, R24, 0x32, PT ;  /* 0x000000321800780c */ /* 0x000fe40003f06270 */
[----:B------:R-:W-:Y:S01]  /*5200*/  F2FP.SATFINITE.E4M3.F32.PACK_AB_MERGE_C R65, RZ, R65, RZ ;  /* 0x00000041ff41723e */ /* 0x000fe200048070ff */
[----:B------:R1:W-:Y:S01]  /*5210*/  @!P5 STG.E.U8 desc[UR20][R16.64+0x29], R23 ;  /* 0x000029171000d986 */ /* 0x0003e2000c101114 */
[C---:B------:R-:W-:Y:S02]  /*5220*/  ISETP.LT.OR P5, PT, R6.reuse, 0x1, !P3 ;  /* 0x000000010600780c */ /* 0x040fe40005fa1670 */
[----:B------:R-:W-:Y:S02]  /*5230*/  ISETP.LT.OR P6, PT, R6, 0x1, !P0 ;  /* 0x000000010600780c */ /* 0x000fe400047c1670 */
[----:B0-----:R-:W-:Y:S01]  /*5240*/  F2FP.SATFINITE.E4M3.F32.PACK_AB_MERGE_C R5, RZ, R64, RZ ;  /* 0x00000040ff05723e */ /* 0x001fe200048070ff */
[----:B------:R-:W-:Y:S01]  /*5250*/  @!P2 STG.E.U8 desc[UR20][R18.64+0x28], R65 ;  /* 0x000028411200a986 */ /* 0x000fe2000c101114 */
[----:B------:R-:W-:-:S02]  /*5260*/  F2FP.SATFINITE.E4M3.F32.PACK_AB_MERGE_C R63, RZ, R63, RZ ;  /* 0x0000003fff3f723e */ /* 0x000fc400048070ff */
[----:B------:R-:W-:Y:S01]  /*5270*/  ISETP.GE.AND P2, PT, R24, 0x3a, PT ;  /* 0x0000003a1800780c */ /* 0x000fe20003f46270 */
[----:B------:R0:W-:Y:S01]  /*5280*/  @!P1 STG.E.U8 desc[UR20][R18.64+0x29], R5 ;  /* 0x0000290512009986 */ /* 0x0001e2000c101114 */
[----:B------:R-:W-:Y:S02]  /*5290*/  ISETP.LT.OR P1, PT, R6, 0x9, !P3 ;  /* 0x000000090600780c */ /* 0x000fe40005f21670 */
[----:B-1----:R-:W-:Y:S01]  /*52a0*/  F2FP.SATFINITE.E4M3.F32.PACK_AB_MERGE_C R23, RZ, R62, RZ ;  /* 0x0000003eff17723e */ /* 0x002fe200048070ff */
[----:B------:R-:W-:Y:S01]  /*52b0*/  @!P5 STG.E.U8 desc[UR20][R16.64+0x30], R63 ;  /* 0x0000303f1000d986 */ /* 0x000fe2000c101114 */
[----:B------:R-:W-:Y:S02]  /*52c0*/  ISETP.GE.AND P3, PT, R24, 0x39, PT ;  /* 0x000000391800780c */ /* 0x000fe40003f66270 */
[C---:B------:R-:W-:Y:S01]  /*52d0*/  ISETP.LT.OR P0, PT, R6.reuse, 0x9, !P0 ;  /* 0x000000090600780c */ /* 0x040fe20004701670 */
[----:B------:R1:W-:Y:S01]  /*52e0*/  @!P6 STG.E.U8 desc[UR20][R16.64+0x31], R23 ;  /* 0x000031171000e986 */ /* 0x0003e2000c101114 */
[----:B------:R-:W-:-:S02]  /*52f0*/  ISETP.LT.OR P5, PT, R6, 0x1, !P3 ;  /* 0x000000010600780c */ /* 0x000fc40005fa1670 */
[C---:B------:R-:W-:Y:S02]  /*5300*/  ISETP.LT.OR P6, PT, R6.reuse, 0x1, !P2 ;  /* 0x000000010600780c */ /* 0x040fe400057c1670 */
[C---:B------:R-:W-:Y:S02]  /*5310*/  ISETP.LT.OR P3, PT, R6.reuse, 0x9, !P3 ;  /* 0x000000090600780c */ /* 0x040fe40005f61670 */
[----:B------:R-:W-:Y:S02]  /*5320*/  ISETP.LT.OR P2, PT, R6, 0x9, !P2 ;  /* 0x000000090600780c */ /* 0x000fe40005741670 */
[----:B------:R-:W-:Y:S02]  /*5330*/  F2FP.SATFINITE.E4M3.F32.PACK_AB_MERGE_C R61, RZ, R61, RZ ;  /* 0x0000003dff3d723e */ /* 0x000fe400048070ff */
[----:B0-----:R-:W-:Y:S02]  /*5340*/  F2FP.SATFINITE.E4M3.F32.PACK_AB_MERGE_C R5, RZ, R60, RZ ;  /* 0x0000003cff05723e */ /* 0x001fe400048070ff */
[----:B------:R-:W-:Y:S01]  /*5350*/  F2FP.SATFINITE.E4M3.F32.PACK_AB_MERGE_C R59, RZ, R59, RZ ;  /* 0x0000003bff3b723e */ /* 0x000fe200048070ff */
[----:B------:R0:W-:Y:S01]  /*5360*/  @!P1 STG.E.U8 desc[UR20][R18.64+0x30], R61 ;  /* 0x0000303d12009986 */ /* 0x0001e2000c101114 */
[----:B-1----:R-:W-:-:S02]  /*5370*/  F2FP.SATFINITE.E4M3.F32.PACK_AB_MERGE_C R23, RZ, R58, RZ ;  /* 0x0000003aff17723e */ /* 0x002fc400048070ff */
[----:B------:R-:W-:Y:S01]  /*5380*/  F2FP.SATFINITE.E4M3.F32.PACK_AB_MERGE_C R57, RZ, R57, RZ ;  /* 0x00000039ff39723e */ /* 0x000fe200048070ff */
[----:B------:R0:W-:Y:S01]  /*5390*/  @!P0 STG.E.U8 desc[UR20][R18.64+0x31], R5 ;  /* 0x0000310512008986 */ /* 0x0001e2000c101114 */
[----:B------:R-:W-:-:S03]  /*53a0*/  F2FP.SATFINITE.E4M3.F32.PACK_AB_MERGE_C R25, RZ, R56, RZ ;  /* 0x00000038ff19723e */ /* 0x000fc600048070ff */
[----:B------:R0:W-:Y:S04]  /*53b0*/  @!P5 STG.E.U8 desc[UR20][R16.64+0x38], R59 ;  /* 0x0000383b1000d986 */ /* 0x0001e8000c101114 */
[----:B------:R0:W-:Y:S04]  /*53c0*/  @!P6 STG.E.U8 desc[UR20][R16.64+0x39], R23 ;  /* 0x000039171000e986 */ /* 0x0001e8000c101114 */
[----:B------:R0:W-:Y:S04]  /*53d0*/  @!P3 STG.E.U8 desc[UR20][R18.64+0x38], R57 ;  /* 0x000038391200b986 */ /* 0x0001e8000c101114 */
[----:B------:R0:W-:Y:S02]  /*53e0*/  @!P2 STG.E.U8 desc[UR20][R18.64+0x39], R25 ;  /* 0x000039191200a986 */ /* 0x0001e4000c101114 */
.L_x_108:
[----:B------:R-:W-:Y:S05]  /*53f0*/  BSYNC B0 ;  /* 0x0000000000007941 */ /* 0x000fea0003800000 */
.L_x_42:
[C---:B------:R-:W-:Y:S01]  /*5400*/  LEA R2, P0, R8.reuse, R2, 0x1 ;  /* 0x0000000208027211 */ /* 0x040fe200078008ff */
[----:B------:R-:W-:Y:S01]  /*5410*/  ULDC.64 UR6, c[0x0][0x650] ;  /* 0x0001940000067ab9 */ /* 0x000fe20000000a00 */
[----:B-----5:R-:W-:Y:S01]  /*5420*/  IMAD.U32 R4, RZ, RZ, UR12 ;  /* 0x0000000cff047e24 */ /* 0x020fe2000f8e00ff */
[----:B0-----:R-:W-:Y:S01]  /*5430*/  PRMT R16, RZ, 0x7610, R16 ;  /* 0x00007610ff107816 */ /* 0x001fe20000000010 */
[----:B------:R-:W-:Y:S01]  /*5440*/  IMAD.MOV.U32 R6, RZ, RZ, -0x1 ;  /* 0xffffffffff067424 */ /* 0x000fe200078e00ff */
[----:B------:R-:W-:Y:S01]  /*5450*/  LEA.HI.X R3, R8, R3, R0, 0x1, P0 ;  /* 0x0000000308037211 */ /* 0x000fe200000f0c00 */
[----:B------:R0:W-:Y:S01]  /*5460*/  SYNCS.ARRIVE.TRANS64.A1T0 RZ, [R4+UR23], RZ ;  /* 0x000000ff04ff79a7 */ /* 0x0001e20008100017 */
[----:B------:R-:W-:Y:S01]  /*5470*/  ISETP.GE.U32.AND P0, PT, R2, UR6, PT ;  /* 0x0000000602007c0c */ /* 0x000fe2000bf06070 */
[----:B------:R-:W-:-:S03]  /*5480*/  IMAD.MOV.U32 R5, RZ, RZ, -0x1 ;  /* 0xffffffffff057424 */ /* 0x000fc600078e00ff */
[----:B------:R-:W-:Y:S01]  /*5490*/  ISETP.GE.U32.AND.EX P0, PT, R3, UR7, PT, P0 ;  /* 0x0000000703007c0c */ /* 0x000fe2000bf06100 */
[----:B0-----:R-:W-:-:S12]  /*54a0*/  IMAD.MOV.U32 R4, RZ, RZ, -0x1 ;  /* 0xffffffffff047424 */ /* 0x001fd800078e00ff */
[----:B------:R-:W-:Y:S05]  /*54b0*/  @P0 BRA `(.L_x_109) ;  /* 0x0000000400600947 */ /* 0x000fea0003800000 */
[----:B------:R-:W0:Y:S01]  /*54c0*/  S2R R28, SR_CTAID.X ;  /* 0x00000000001c7919 */ /* 0x000e220000002500 */
[----:B--234-:R-:W2:Y:S01]  /*54d0*/  LDC.64 R22, c[0x0][0x628] ;  /* 0x00018a00ff167b82 */ /* 0x01cea20000000a00 */
[----:B------:R-:W-:Y:S01]  /*54e0*/  ULDC UR6, c[0x0][0x150] ;  /* 0x0000540000067ab9 */ /* 0x000fe20000000800 */
[----:B-1----:R-:W-:Y:S01]  /*54f0*/  IMAD.MOV.U32 R18, RZ, RZ, R2 ;  /* 0x000000ffff127224 */ /* 0x002fe200078e0002 */
[----:B------:R-:W1:Y:S01]  /*5500*/  S2R R30, SR_CTAID.Y ;  /* 0x00000000001e7919 */ /* 0x000e620000002600 */
[----:B------:R-:W-:-:S04]  /*5510*/  IMAD.MOV.U32 R19, RZ, RZ, R3 ;  /* 0x000000ffff137224 */ /* 0x000fc800078e0003 */
[----:B------:R-:W3:Y:S08]  /*5520*/  LDC R31, c[0x0][0x144] ;  /* 0x00005100ff1f7b82 */ /* 0x000ef00000000800 */
[----:B------:R-:W4:Y:S08]  /*5530*/  LDC R6, c[0x0][0x630] ;  /* 0x00018c00ff067b82 */ /* 0x000f300000000800 */
[----:B------:R-:W1:Y:S01]  /*5540*/  LDC.64 R26, c[0x0][0x620] ;  /* 0x00018800ff1a7b82 */ /* 0x000e620000000a00 */
[----:B--2---:R-:W-:-:S04]  /*5550*/  ISETP.NE.U32.AND P0, PT, R22, RZ, PT ;  /* 0x000000ff1600720c */ /* 0x004fc80003f05070 */
[----:B------:R-:W-:Y:S02]  /*5560*/  ISETP.NE.AND.EX P0, PT, R23, RZ, PT, P0 ;  /* 0x000000ff1700720c */ /* 0x000fe40003f05300 */
[----:B0-----:R-:W-:-:S05]  /*5570*/  I2FP.F32.U32 R4, R28 ;  /* 0x0000001c00047245 */ /* 0x001fca0000201000 */
[----:B------:R-:W-:-:S04]  /*5580*/  FMUL R4, R4, UR6 ;  /* 0x0000000604047c20 */ /* 0x000fc80008400000 */
[----:B------:R0:W2:Y:S02]  /*5590*/  F2I.U32.TRUNC.NTZ R29, R4 ;  /* 0x00000004001d7305 */ /* 0x0000a4000020f000 */
[----:B---34-:R-:W-:Y:S05]  /*55a0*/  @!P0 BRA `(.L_x_110) ;  /* 0x0000000000288947 */ /* 0x018fea0003800000 */
[----:B------:R-:W3:Y:S02]  /*55b0*/  LDC R5, c[0x0][0x634] ;  /* 0x00018d00ff057b82 */ /* 0x000ee40000000800 */
[----:B---3--:R-:W-:-:S05]  /*55c0*/  IADD3 R19, P0, R2, R5, RZ ;  /* 0x0000000502137210 */ /* 0x008fca0007f1e0ff */
[----:B------:R-:W-:-:S04]  /*55d0*/  IMAD.X R25, RZ, RZ, R3, P0 ;  /* 0x000000ffff197224 */ /* 0x000fc800000e0603 */
[----:B0-----:R-:W-:-:S04]  /*55e0*/  IMAD.WIDE.U32 R4, R25, R22, RZ ;  /* 0x0000001619047225 */ /* 0x001fc800078e00ff */
[----:B------:R-:W-:-:S04]  /*55f0*/  IMAD.WIDE.U32 R16, P0, R19, R23, R4 ;  /* 0x0000001713107225 */ /* 0x000fc80007800004 */
[----:B------:R-:W-:-:S04]  /*5600*/  IMAD.WIDE.U32 R4, R19, R22, RZ ;  /* 0x0000001613047225 */ /* 0x000fc800078e00ff */
[----:B------:R-:W-:Y:S01]  /*5610*/  IMAD.X R19, RZ, RZ, RZ, P0 ;  /* 0x000000ffff137224 */ /* 0x000fe200000e06ff */
[----:B------:R-:W-:Y:S01]  /*5620*/  IADD3 RZ, P0, R5, R16, RZ ;  /* 0x0000001005ff7210 */ /* 0x000fe20007f1e0ff */
[----:B------:R-:W-:-:S04]  /*5630*/  IMAD.MOV.U32 R18, RZ, RZ, R17 ;  /* 0x000000ffff127224 */ /* 0x000fc800078e0011 */
[----:B------:R-:W-:-:S08]  /*5640*/  IMAD.WIDE.U32.X R18, R25, R23, R18, P0 ;  /* 0x0000001719127225 */ /* 0x000fd000000e0412 */
.L_x_110:
[-CC-:B------:R-:W-:Y:S01]  /*5650*/  SHF.R.U64 R24, R18, R6.reuse, R19.reuse ;  /* 0x0000000612187219 */ /* 0x180fe20000001213 */
[----:B------:R-:W3:Y:S01]  /*5660*/  LDC.64 R34, c[0x0][0x640] ;  /* 0x00019000ff227b82 */ /* 0x000ee20000000a00 */
[----:B0-----:R-:W-:Y:S01]  /*5670*/  SHF.R.U32.HI R4, RZ, R6, R19 ;  /* 0x00000006ff047219 */ /* 0x001fe20000011613 */
[----:B--2---:R-:W-:Y:S01]  /*5680*/  IMAD.MOV R29, RZ, RZ, -R29 ;  /* 0x000000ffff1d7224 */ /* 0x004fe200078e0a1d */
[----:B------:R-:W-:Y:S01]  /*5690*/  IADD3 R17, P0, RZ, -R24, RZ ;  /* 0x80000018ff117210 */ /* 0x000fe20007f1e0ff */
[----:B------:R-:W-:Y:S01]  /*56a0*/  ULDC UR6, c[0x0][0x154] ;  /* 0x0000550000067ab9 */ /* 0x000fe20000000800 */
[----:B------:R-:W-:Y:S02]  /*56b0*/  IMAD.MOV.U32 R19, RZ, RZ, 0x1 ;  /* 0x00000001ff137424 */ /* 0x000fe400078e00ff */
[----:B------:R-:W-:Y:S01]  /*56c0*/  IMAD R29, R31, R29, R28 ;  /* 0x0000001d1f1d7224 */ /* 0x000fe200078e021c */
[----:B------:R-:W0:Y:S01]  /*56d0*/  LDC R16, c[0x0][0x618] ;  /* 0x00018600ff107b82 */ /* 0x000e220000000800 */
[----:B------:R-:W-:-:S04]  /*56e0*/  IMAD.X R5, RZ, RZ, ~R4, P0 ;  /* 0x000000ffff057224 */ /* 0x000fc800000e0e04 */
[-C--:B-1----:R-:W-:Y:S02]  /*56f0*/  IMAD R6, R5, R26.reuse, RZ ;  /* 0x0000001a05067224 */ /* 0x082fe400078e02ff */
[C---:B------:R-:W-:Y:S01]  /*5700*/  IMAD.WIDE.U32 R4, R17.reuse, R26, R2 ;  /* 0x0000001a11047225 */ /* 0x040fe200078e0002 */
[----:B------:R-:W1:Y:S03]  /*5710*/  LDC R18, c[0x0][0x608] ;  /* 0x00018200ff127b82 */ /* 0x000e660000000800 */
[----:B------:R-:W-:Y:S01]  /*5720*/  IMAD R17, R17, R27, R6 ;  /* 0x0000001b11117224 */ /* 0x000fe200078e0206 */
[----:B------:R-:W-:-:S03]  /*5730*/  I2FP.F32.U32 R6, R30 ;  /* 0x0000001e00067245 */ /* 0x000fc60000201000 */
[----:B------:R-:W-:Y:S01]  /*5740*/  IMAD.IADD R5, R5, 0x1, R17 ;  /* 0x0000000105057824 */ /* 0x000fe200078e0211 */
[----:B------:R-:W2:Y:S01]  /*5750*/  LDC R32, c[0x0][0x658] ;  /* 0x00019600ff207b82 */ /* 0x000ea20000000800 */
[----:B---3--:R-:W-:Y:S01]  /*5760*/  ISETP.NE.U32.AND P0, PT, R34, RZ, PT ;  /* 0x000000ff2200720c */ /* 0x008fe20003f05070 */
[----:B------:R-:W-:-:S03]  /*5770*/  IMAD.MOV.U32 R17, RZ, RZ, -0x1 ;  /* 0xffffffffff117424 */ /* 0x000fc600078e00ff */
[----:B------:R-:W-:-:S03]  /*5780*/  ISETP.NE.AND.EX P0, PT, R35, RZ, PT, P0 ;  /* 0x000000ff2300720c */ /* 0x000fc60003f05300 */
[----:B------:R-:W3:Y:S01]  /*5790*/  LDC R27, c[0x0][0x148] ;  /* 0x00005200ff1b7b82 */ /* 0x000ee20000000800 */
[-CC-:B0-----:R-:W-:Y:S02]  /*57a0*/  SHF.R.U64 R22, R4, R16.reuse, R5.reuse ;  /* 0x0000001004167219 */ /* 0x181fe40000001205 */
[----:B------:R-:W-:Y:S01]  /*57b0*/  SHF.R.U32.HI R5, RZ, R16, R5 ;  /* 0x00000010ff057219 */ /* 0x000fe20000011605 */
[----:B------:R-:W-:-:S04]  /*57c0*/  FMUL R16, R6, UR6 ;  /* 0x0000000606107c20 */ /* 0x000fc80008400000 */
[----:B------:R-:W0:Y:S01]  /*57d0*/  LDC R28, c[0x0][0x600] ;  /* 0x00018000ff1c7b82 */ /* 0x000e220000000800 */
[----:B------:R4:W0:Y:S01]  /*57e0*/  F2I.U32.TRUNC.NTZ R25, R16 ;  /* 0x0000001000197305 */ /* 0x000822000020f000 */
[-CC-:B-1----:R-:W-:Y:S02]  /*57f0*/  SHF.R.U64 R6, R22, R18.reuse, R5.reuse ;  /* 0x0000001216067219 */ /* 0x182fe40000001205 */
[----:B------:R-:W-:-:S04]  /*5800*/  SHF.R.U32.HI R5, RZ, R18, R5 ;  /* 0x00000012ff057219 */ /* 0x000fc80000011605 */
[----:B------:R-:W1:Y:S01]  /*5810*/  LDC R33, c[0x0][0x648] ;  /* 0x00019200ff217b82 */ /* 0x000e620000000800 */
[-CC-:B--2---:R-:W-:Y:S02]  /*5820*/  SHF.R.U64 R26, R6, R32.reuse, R5.reuse ;  /* 0x00000020061a7219 */ /* 0x184fe40000001205 */
[-C--:B------:R-:W-:Y:S02]  /*5830*/  SHF.L.U32 R17, R17, R32.reuse, RZ ;  /* 0x0000002011117219 */ /* 0x080fe400000006ff */
[-C--:B------:R-:W-:Y:S01]  /*5840*/  SHF.R.U32.HI R5, RZ, R32.reuse, R5 ;  /* 0x00000020ff057219 */ /* 0x080fe20000011605 */
[----:B------:R-:W-:Y:S01]  /*5850*/  IMAD.MOV.U32 R4, RZ, RZ, R26 ;  /* 0x000000ffff047224 */ /* 0x000fe200078e001a */
[----:B------:R-:W-:Y:S01]  /*5860*/  SHF.L.U32 R32, R19, R32, RZ ;  /* 0x0000002013207219 */ /* 0x000fe200000006ff */
[----:B------:R-:W2:Y:S01]  /*5870*/  LDC R36, c[0x0][0x638] ;  /* 0x00018e00ff247b82 */ /* 0x000ea20000000800 */
[----:B------:R-:W-:-:S07]  /*5880*/  LOP3.LUT R31, RZ, R17, RZ, 0x33, !PT ;  /* 0x00000011ff1f7212 */ /* 0x000fce00078e33ff */
[----:B------:R-:W0:Y:S01]  /*5890*/  LDC R37, c[0x0][0x610] ;  /* 0x00018400ff257b82 */ /* 0x000e220000000800 */
[----:B----4-:R-:W-:Y:S05]  /*58a0*/  @!P0 BRA `(.L_x_111) ;  /* 0x0000000000288947 */ /* 0x010fea0003800000 */
[----:B------:R-:W4:Y:S02]  /*58b0*/  LDC R19, c[0x0][0x64c] ;  /* 0x00019300ff137b82 */ /* 0x000f240000000800 */
[----:B----4-:R-:W-:-:S05]  /*58c0*/  IADD3 R19, P0, R26, R19, RZ ;  /* 0x000000131a137210 */ /* 0x010fca0007f1e0ff */
        /* <DEDUP_REMOVED lines=8> */
.L_x_111:
[----:B-1----:R-:W-:Y:S01]  /*5950*/  SHF.R.U64 R4, R4, R33, R5 ;  /* 0x0000002104047219 */ /* 0x002fe20000001205 */
[----:B0-----:R-:W-:Y:S01]  /*5960*/  VIADD R19, R28, 0xffffffff ;  /* 0xffffffff1c137836 */ /* 0x001fe20000000000 */
[----:B------:R-:W-:Y:S01]  /*5970*/  LOP3.LUT R17, R6, R31, RZ, 0xc0, !PT ;  /* 0x0000001f06117212 */ /* 0x000fe200078ec0ff */
[----:B------:R-:W-:Y:S02]  /*5980*/  IMAD.MOV R25, RZ, RZ, -R25 ;  /* 0x000000ffff197224 */ /* 0x000fe400078e0a19 */
[----:B------:R-:W-:Y:S02]  /*5990*/  IMAD.MOV R5, RZ, RZ, -R4 ;  /* 0x000000ffff057224 */ /* 0x000fe400078e0a04 */
[----:B------:R-:W-:Y:S01]  /*59a0*/  IMAD R6, R32, R4, R17 ;  /* 0x0000000420067224 */ /* 0x000fe200078e0211 */
[----:B------:R-:W-:Y:S01]  /*59b0*/  LOP3.LUT R17, R22, R19, RZ, 0xc0, !PT ;  /* 0x0000001316117212 */ /* 0x000fe200078ec0ff */
[----:B---3--:R-:W-:Y:S02]  /*59c0*/  @P4 IMAD R29, R27, R25, R30 ;  /* 0x000000191b1d4224 */ /* 0x008fe400078e021e */
[----:B--2---:R-:W-:-:S02]  /*59d0*/  IMAD R4, R5, R36, R26 ;  /* 0x0000002405047224 */ /* 0x004fc400078e021a */
[----:B------:R-:W-:Y:S02]  /*59e0*/  IMAD R6, R6, R37, R29 ;  /* 0x0000002506067224 */ /* 0x000fe400078e021d */
[----:B------:R-:W-:Y:S02]  /*59f0*/  IMAD R5, R4, R28, R17 ;  /* 0x0000001c04057224 */ /* 0x000fe400078e0211 */
[----:B------:R-:W-:-:S03]  /*5a00*/  IMAD.MOV.U32 R16, RZ, RZ, 0x1 ;  /* 0x00000001ff107424 */ /* 0x000fc600078e00ff */
[----:B------:R-:W-:Y:S02]  /*5a10*/  SEL R4, R5, R6, !P4 ;  /* 0x0000000605047207 */ /* 0x000fe40006000000 */
[----:B------:R-:W-:Y:S01]  /*5a20*/  SEL R6, R6, R5, !P4 ;  /* 0x0000000506067207 */ /* 0x000fe20006000000 */
[----:B------:R-:W-:-:S07]  /*5a30*/  IMAD.MOV.U32 R5, RZ, RZ, R24 ;  /* 0x000000ffff057224 */ /* 0x000fce00078e0018 */
.L_x_109:
[----:B------:R-:W-:Y:S02]  /*5a40*/  LOP3.LUT P0, RZ, R16, 0xff, RZ, 0xc0, !PT ;  /* 0x000000ff10ff7812 */ /* 0x000fe4000780c0ff */
[----:B------:R-:W-:-:S11]  /*5a50*/  LOP3.LUT R89, R89, 0x1, RZ, 0x3c, !PT ;  /* 0x0000000159597812 */ /* 0x000fd600078e3cff */
[----:B------:R-:W-:Y:S05]  /*5a60*/  @P0 BRA `(.L_x_112) ;  /* 0xffffffbc006c0947 */ /* 0x000fea000383ffff */
[----:B------:R-:W-:Y:S05]  /*5a70*/  EXIT ;  /* 0x000000000000794d */ /* 0x000fea0003800000 */
.L_x_18:
[----:B------:R-:W-:-:S08]  /*5a80*/  ISETP.NE.AND P0, PT, R18, RZ, PT ;  /* 0x000000ff1200720c */ /* 0x000fd00003f05270 */
[----:B--23-5:R-:W0:-:S00]  /*5a90*/  USETMAXREG.DEALLOC.CTAPOOL 0x28 ;  /* 0x00000028000079c8 */ /* 0x02ce0000080e0500 */
[----:B------:R-:W-:Y:S05]  /*5aa0*/  @P0 EXIT ;  /* 0x000000000000094d */ /* 0x000fea0003800000 */
[----:B0-----:R-:W-:Y:S01]  /*5ab0*/  LOP3.LUT P0, RZ, R20, 0xff, RZ, 0xc0, !PT ;  /* 0x000000ff14ff7812 */ /* 0x001fe2000780c0ff */
[----:B------:R-:W-:Y:S02]  /*5ac0*/  IMAD.MOV.U32 R12, RZ, RZ, 0x1 ;  /* 0x00000001ff0c7424 */ /* 0x000fe400078e00ff */
[----:B------:R-:W-:-:S10]  /*5ad0*/  IMAD.MOV.U32 R15, RZ, RZ, RZ ;  /* 0x000000ffff0f7224 */ /* 0x000fd400078e00ff */
[----:B------:R-:W-:Y:S05]  /*5ae0*/  @!P0 BRA `(.L_x_113) ;  /* 0x0000000c00208947 */ /* 0x000fea0003800000 */
[----:B------:R-:W0:Y:S01]  /*5af0*/  S2UR UR15, SR_CgaCtaId ;  /* 0x00000000000f79c3 */ /* 0x000e220000008800 */
[----:B------:R-:W-:Y:S01]  /*5b00*/  LOP3.LUT P0, RZ, R11, 0x1f, RZ, 0xc0, !PT ;  /* 0x0000001f0bff7812 */ /* 0x000fe2000780c0ff */
[----:B------:R-:W-:Y:S01]  /*5b10*/  ULDC UR6, c[0x0][0x658] ;  /* 0x0001960000067ab9 */ /* 0x000fe20000000800 */
[----:B------:R-:W-:Y:S01]  /*5b20*/  UMOV UR7, 0xffffffff ;  /* 0xffffffff00077882 */ /* 0x000fe20000000000 */
[----:B------:R-:W-:Y:S01]  /*5b30*/  BSSY B0, `(.L_x_113) ;  /* 0x00000c3000007945 */ /* 0x000fe20003800000 */
[----:B------:R-:W-:Y:S01]  /*5b40*/  USHF.L.U32 UR7, UR7, UR6, URZ ;  /* 0x0000000607077299 */ /* 0x000fe2000800063f */
[C---:B------:R-:W-:Y:S01]  /*5b50*/  ISETP.NE.AND P2, PT, R10.reuse, RZ, PT ;  /* 0x000000ff0a00720c */ /* 0x040fe20003f45270 */
[----:B------:R-:W-:Y:S01]  /*5b60*/  IMAD.MOV.U32 R14, RZ, RZ, 0x1 ;  /* 0x00000001ff0e7424 */ /* 0x000fe200078e00ff */
[----:B------:R-:W-:Y:S01]  /*5b70*/  ISETP.NE.OR P0, PT, R10, RZ, !P0 ;  /* 0x000000ff0a00720c */ /* 0x000fe20004705670 */
[----:B------:R-:W-:Y:S01]  /*5b80*/  IMAD.MOV.U32 R12, RZ, RZ, 0x1 ;  /* 0x00000001ff0c7424 */ /* 0x000fe200078e00ff */
[----:B------:R-:W-:Y:S01]  /*5b90*/  LOP3.LUT R13, R7, 0x2, RZ, 0xfc, !PT ;  /* 0x00000002070d7812 */ /* 0x000fe200078efcff */
[----:B------:R-:W-:Y:S01]  /*5ba0*/  IMAD.MOV.U32 R15, RZ, RZ, RZ ;  /* 0x000000ffff0f7224 */ /* 0x000fe200078e00ff */
[----:B------:R-:W-:Y:S01]  /*5bb0*/  ULDC UR5, c[0x0][0x600] ;  /* 0x0001800000057ab9 */ /* 0x000fe20000000800 */
[----:B------:R-:W-:Y:S01]  /*5bc0*/  UMOV UR8, 0x1 ;  /* 0x0000000100087882 */ /* 0x000fe20000000000 */
[----:B------:R-:W-:-:S02]  /*5bd0*/  UIADD3 UR24, UR13, 0x1, URZ ;  /* 0x000000010d187890 */ /* 0x000fc4000fffe03f */
[----:B------:R-:W-:Y:S02]  /*5be0*/  UIADD3 UR18, UR5, -0x1, URZ ;  /* 0xffffffff05127890 */ /* 0x000fe4000fffe03f */
[----:B------:R-:W-:Y:S02]  /*5bf0*/  USHF.L.U32 UR20, UR8, UR6, URZ ;  /* 0x0000000608147299 */ /* 0x000fe4000800063f */
[----:B------:R-:W-:Y:S01]  /*5c00*/  ULOP3.LUT UR19, URZ, UR7, URZ, 0x33, !UPT ;  /* 0x000000073f137292 */ /* 0x000fe2000f8e333f */
[----:B------:R-:W-:Y:S01]  /*5c10*/  ULDC.64 UR22, c[0x0][0x198] ;  /* 0x0000660000167ab9 */ /* 0x000fe20000000a00 */
[----:B0-----:R-:W-:Y:S02]  /*5c20*/  USHF.L.U32 UR4, UR15, 0x5, URZ ;  /* 0x000000050f047899 */ /* 0x001fe4000800063f */
[----:B------:R-:W-:Y:S02]  /*5c30*/  USHF.L.U32 UR15, UR15, 0xc, URZ ;  /* 0x0000000c0f0f7899 */ /* 0x000fe4000800063f */
[----:B------:R-:W-:-:S12]  /*5c40*/  ULOP3.LUT UR14, UR4, 0x20, URZ, 0xc0, !UPT ;  /* 0x00000020040e7892 */ /* 0x000fd8000f8ec03f */
.L_x_125:
[----:B------:R-:W-:-:S03]  /*5c50*/  UMOV UR4, 0xffffffff ;  /* 0xffffffff00047882 */ /* 0x000fc60000000000 */
[----:B------:R-:W-:Y:S05]  /*5c60*/  BRA.DIV UR4, `(.L_x_114) ;  /* 0x0000001604487947 */ /* 0x000fea000b800000 */
[----:B------:R-:W-:-:S13]  /*5c70*/  ELECT P1, URZ, PT ;  /* 0x00000000003f782f */ /* 0x000fda0003820000 */
.L_x_148:
[----:B------:R-:W0:Y:S01]  /*5c80*/  LDC R10, c[0x0][0x28c] ;  /* 0x0000a300ff0a7b82 */ /* 0x000e220000000800 */
[----:B------:R-:W-:Y:S01]  /*5c90*/  BSSY B1, `(.L_x_115) ;  /* 0x0000038000017945 */ /* 0x000fe20003800000 */
[----:B0-----:R-:W-:-:S13]  /*5ca0*/  ISETP.LT.OR P1, PT, R10, 0x1, !P1 ;  /* 0x000000010a00780c */ /* 0x001fda0004f21670 */
[----:B------:R-:W-:Y:S05]  /*5cb0*/  @P1 BRA `(.L_x_116) ;  /* 0x0000000000d41947 */ /* 0x000fea0003800000 */
[----:B------:R-:W-:Y:S01]  /*5cc0*/  LEA R16, R4, UR14, 0x6 ;  /* 0x0000000e04107c11 */ /* 0x000fe2000f8e30ff */
[----:B------:R-:W-:Y:S02]  /*5cd0*/  IMAD.SHL.U32 R17, R6, 0x40, RZ ;  /* 0x0000004006117824 */ /* 0x000fe400078e00ff */
[----:B------:R-:W-:Y:S02]  /*5ce0*/  IMAD.MOV.U32 R18, RZ, RZ, RZ ;  /* 0x000000ffff127224 */ /* 0x000fe400078e00ff */
[----:B------:R-:W-:Y:S02]  /*5cf0*/  IMAD.U32 R20, RZ, RZ, UR24 ;  /* 0x00000018ff147e24 */ /* 0x000fe4000f8e00ff */
[----:B------:R-:W-:Y:S02]  /*5d00*/  IMAD.MOV.U32 R4, RZ, RZ, R12 ;  /* 0x000000ffff047224 */ /* 0x000fe400078e000c */
[----:B------:R-:W-:-:S07]  /*5d10*/  IMAD.MOV.U32 R6, RZ, RZ, R15 ;  /* 0x000000ffff067224 */ /* 0x000fce00078e000f */
.L_x_120:
[----:B------:R-:W0:Y:S01]  /*5d20*/  S2R R11, SR_CgaCtaId ;  /* 0x00000000000b7919 */ /* 0x000e220000008800 */
[----:B------:R-:W-:-:S04]  /*5d30*/  MOV R10, 0x400 ;  /* 0x00000400000a7802 */ /* 0x000fc80000000f00 */
[----:B0-----:R-:W-:Y:S02]  /*5d40*/  LEA R21, R11, R10, 0x18 ;  /* 0x0000000a0b157211 */ /* 0x001fe400078ec0ff */
[----:B------:R-:W-:Y:S01]  /*5d50*/  SHF.L.U32 R10, R4, 0x1f, RZ ;  /* 0x0000001f040a7819 */ /* 0x000fe200000006ff */
[----:B------:R-:W0:Y:S02]  /*5d60*/  @!P2 LDC R11, c[0x0][0x500] ;  /* 0x00014000ff0bab82 */ /* 0x000e240000000800 */
[----:B------:R-:W-:-:S04]  /*5d70*/  IMAD R19, R6, 0x8, R21 ;  /* 0x0000000806137824 */ /* 0x000fc800078e0215 */
[----:B------:R-:W1:Y:S02]  /*5d80*/  SYNCS.PHASECHK.TRANS64.TRYWAIT P1, [R19+URZ+0x70], R10 ;  /* 0x0000700a130075a7 */ /* 0x000e64000802017f */
[----:B-1----:R-:W-:Y:S05]  /*5d90*/  @!P1 BRA `(.L_x_117) ;  /* 0x00000014001c9947 */ /* 0x002fea0003800000 */
.L_x_149:
[----:B-1----:R-:W-:Y:S01]  /*5da0*/  PRMT R10, R13, 0x9910, RZ ;  /* 0x000099100d0a7816 */ /* 0x002fe200000000ff */
[----:B0-----:R0:W-:Y:S03]  /*5db0*/  @!P2 SYNCS.ARRIVE.TRANS64 RZ, [R19+URZ], R11 ;  /* 0x0000000b13ffa9a7 */ /* 0x0011e6000800003f */
[----:B------:R-:W-:-:S13]  /*5dc0*/  ISETP.NE.AND P1, PT, R10, 0x2, PT ;  /* 0x000000020a00780c */ /* 0x000fda0003f25270 */
[----:B0-----:R-:W-:Y:S05]  /*5dd0*/  @P1 BRA `(.L_x_118) ;  /* 0x0000000000041947 */ /* 0x001fea0003800000 */
[----:B------:R-:W-:Y:S01]  /*5de0*/  BPT.TRAP 0x1 ;  /* 0x000000040000795c */ /* 0x000fe20000300000 */
.L_x_118:
[----:B------:R-:W-:Y:S05]  /*5df0*/  @P0 BRA `(.L_x_119) ;  /* 0x0000000000040947 */ /* 0x000fea0003800000 */
[----:B------:R-:W-:Y:S01]  /*5e00*/  BPT.TRAP 0x1 ;  /* 0x000000040000795c */ /* 0x000fe20000300000 */
.L_x_119:
[----:B------:R-:W-:Y:S01]  /*5e10*/  R2UR UR5, R6 ;  /* 0x00000000060572ca */ /* 0x000fe200000e0000 */
[----:B------:R-:W-:Y:S01]  /*5e20*/  VIADD R20, R20, 0xffffffff ;  /* 0xffffffff14147836 */ /* 0x000fe20000000000 */
[----:B------:R-:W-:Y:S01]  /*5e30*/  R2UR UR17, R21 ;  /* 0x00000000151172ca */ /* 0x000fe200000e0000 */
[----:B------:R-:W-:Y:S01]  /*5e40*/  UIADD3 UR4, UP0, UR22, 0xf0, URZ ;  /* 0x000000f016047890 */ /* 0x000fe2000ff1e03f */
[----:B------:R-:W-:Y:S01]  /*5e50*/  R2UR UR9, R19 ;  /* 0x00000000130972ca */ /* 0x000fe200000e0000 */
[----:B------:R-:W-:Y:S01]  /*5e60*/  UIADD3 UR26, UP1, UR22, 0x1f0, URZ ;  /* 0x000001f0161a7890 */ /* 0x000fe2000ff3e03f */
[----:B------:R-:W-:Y:S01]  /*5e70*/  R2UR UR11, R17 ;  /* 0x00000000110b72ca */ /* 0x000fe200000e0000 */
[----:B------:R-:W-:Y:S01]  /*5e80*/  VIADD R6, R6, 0x1 ;  /* 0x0000000106067836 */ /* 0x000fe20000000000 */
[----:B------:R-:W-:Y:S01]  /*5e90*/  R2UR UR10, R18 ;  /* 0x00000000120a72ca */ /* 0x000fe200000e0000 */
[----:B------:R-:W-:Y:S01]  /*5ea0*/  UIADD3.X UR27, URZ, UR23, URZ, UP1, !UPT ;  /* 0x000000173f1b7290 */ /* 0x000fe20008ffe43f */
[----:B------:R-:W-:Y:S01]  /*5eb0*/  R2UR UR12, R5 ;  /* 0x00000000050c72ca */ /* 0x000fe200000e0000 */
[----:B------:R-:W-:Y:S01]  /*5ec0*/  UMOV UR6, 0x0 ;  /* 0x0000000000067882 */ /* 0x000fe20000000000 */
[----:B------:R-:W-:Y:S01]  /*5ed0*/  R2UR UR21, R16 ;  /* 0x00000000101572ca */ /* 0x000fe200000e0000 */
[----:B------:R-:W-:Y:S01]  /*5ee0*/  USHF.L.U32 UR5, UR5, 0xd, URZ ;  /* 0x0000000d05057899 */ /* 0x000fe2000800063f */
[----:B------:R-:W-:Y:S01]  /*5ef0*/  ISETP.GT.AND P3, PT, R20, 0x1, PT ;  /* 0x000000011400780c */ /* 0x000fe20003f64270 */
[----:B------:R-:W-:Y:S01]  /*5f00*/  UMOV UR7, 0x10000000 ;  /* 0x1000000000077882 */ /* 0x000fe20000000000 */
[----:B------:R-:W-:Y:S01]  /*5f10*/  ISETP.NE.AND P1, PT, R6, 0xe, PT ;  /* 0x0000000e0600780c */ /* 0x000fe20003f25270 */
[----:B------:R-:W-:Y:S01]  /*5f20*/  ULOP3.LUT UR8, UR5, 0x1000, UR15, 0xf8, !UPT ;  /* 0x0000100005087892 */ /* 0x000fe2000f8ef80f */
[----:B------:R-:W-:Y:S01]  /*5f30*/  VIADD R18, R18, 0x80 ;  /* 0x0000008012127836 */ /* 0x000fe20000000000 */
[----:B------:R-:W-:Y:S01]  /*5f40*/  UIADD3 UR16, UR17, 0x200, UR5 ;  /* 0x0000020011107890 */ /* 0x000fe2000fffe005 */
[----:B------:R-:W-:Y:S01]  /*5f50*/  SEL R11, RZ, 0x1, P1 ;  /* 0x00000001ff0b7807 */ /* 0x000fe20000800000 */
[----:B------:R-:W-:Y:S01]  /*5f60*/  UIADD3.X UR5, URZ, UR23, URZ, UP0, !UPT ;  /* 0x000000173f057290 */ /* 0x000fe200087fe43f */
[----:B------:R-:W-:Y:S01]  /*5f70*/  SEL R6, R6, RZ, P1 ;  /* 0x000000ff06067207 */ /* 0x000fe20000800000 */
[----:B------:R-:W-:Y:S01]  /*5f80*/  UIADD3 UR17, UR17, 0x1c200, UR8 ;  /* 0x0001c20011117890 */ /* 0x000fe2000fffe008 */
[----:B------:R-:W-:Y:S01]  /*5f90*/  LOP3.LUT R4, R4, R11, RZ, 0x3c, !PT ;  /* 0x0000000b04047212 */ /* 0x000fe200078e3cff */
[----:B------:R-:W-:Y:S01]  /*5fa0*/  UMOV UR25, 0x30000 ;  /* 0x0003000000197882 */ /* 0x000fe20000000000 */
[----:B------:R-:W-:-:S04]  /*5fb0*/  UMOV UR8, UR16 ;  /* 0x0000001000087c82 */ /* 0x000fc80008000000 */
[----:B------:R0:W-:Y:S02]  /*5fc0*/  UTMALDG.3D [UR8], [UR4], desc[UR6] ;  /* 0x00000608040075b4 */ /* 0x0001e40008011000 */
[----:B0-----:R-:W-:Y:S01]  /*5fd0*/  UMOV UR8, UR17 ;  /* 0x0000001100087c82 */ /* 0x001fe20008000000 */
[----:B------:R-:W-:Y:S02]  /*5fe0*/  UMOV UR11, UR21 ;  /* 0x00000015000b7c82 */ /* 0x000fe40008000000 */
[----:B------:R0:W-:Y:S02]  /*5ff0*/  UTMALDG.3D.MULTICAST [UR8], [UR26], UR25, desc[UR6] ;  /* 0x000006081a0073b4 */ /* 0x0001e40008011819 */
[----:B0-----:R-:W-:Y:S05]  /*6000*/  @P3 BRA `(.L_x_120) ;  /* 0xfffffffc00443947 */ /* 0x001fea000383ffff */
.L_x_116:
[----:B------:R-:W-:Y:S05]  /*6010*/  BSYNC B1 ;  /* 0x0000000000017941 */ /* 0x000fea0003800000 */
.L_x_115:
[----:B------:R-:W-:Y:S01]  /*6020*/  LOP3.LUT P5, RZ, R14, 0xff, RZ, 0xc0, !PT ;  /* 0x000000ff0eff7812 */ /* 0x000fe200078ac0ff */
[----:B------:R-:W-:Y:S01]  /*6030*/  VIADD R6, R15, UR13 ;  /* 0x0000000d0f067c36 */ /* 0x000fe20008000000 */
[----:B------:R-:W-:Y:S01]  /*6040*/  ULDC.64 UR4, c[0x0][0x650] ;  /* 0x0001940000047ab9 */ /* 0x000fe20000000a00 */
[----:B------:R-:W-:Y:S01]  /*6050*/  IMAD.U32 R11, RZ, RZ, UR13 ;  /* 0x0000000dff0b7e24 */ /* 0x000fe2000f8e00ff */
[----:B------:R-:W-:Y:S01]  /*6060*/  UISETP.GE.U32.AND UP0, UPT, UR13, 0xe, UPT ;  /* 0x0000000e0d00788c */ /* 0x000fe2000bf06070 */
[----:B------:R-:W-:Y:S01]  /*6070*/  BSSY B1, `(.L_x_121) ;  /* 0x000006c000017945 */ /* 0x000fe20003800000 */
[----:B------:R-:W-:Y:S02]  /*6080*/  SHF.R.U32.HI R4, RZ, 0x1, R6 ;  /* 0x00000001ff047819 */ /* 0x000fe40000011606 */
[----:B------:R-:W-:Y:S02]  /*6090*/  ISETP.GT.U32.AND P1, PT, R6, 0xd, PT ;  /* 0x0000000d0600780c */ /* 0x000fe40003f24070 */
[----:B------:R-:W-:-:S02]  /*60a0*/  PLOP3.LUT P3, PT, PT, PT, UP0, 0x80, 0x0 ;  /* 0x000000000000781c */ /* 0x000fc40003f6f008 */
[----:B------:R-:W-:Y:S01]  /*60b0*/  ISETP.LT.U32.AND P1, PT, R11, 0xe, P1 ;  /* 0x0000000e0b00780c */ /* 0x000fe20000f21070 */
[----:B------:R-:W0:Y:S01]  /*60c0*/  @P5 S2R R10, SR_CgaCtaId ;  /* 0x00000000000a5919 */ /* 0x000e220000008800 */
[----:B------:R-:W-:Y:S02]  /*60d0*/  @P5 MOV R5, 0x400 ;  /* 0x0000040000055802 */ /* 0x000fe40000000f00 */
[----:B------:R-:W-:Y:S02]  /*60e0*/  PRMT R14, RZ, 0x7610, R14 ;  /* 0x00007610ff0e7816 */ /* 0x000fe4000000000e */
[----:B0-----:R-:W-:Y:S01]  /*60f0*/  @P5 LEA R10, R10, R5, 0x18 ;  /* 0x000000050a0a5211 */ /* 0x001fe200078ec0ff */
[----:B------:R-:W-:-:S03]  /*6100*/  IMAD.WIDE.U32 R4, R4, -0x6db6db6d, RZ ;  /* 0x9249249304047825 */ /* 0x000fc600078e00ff */
[----:B------:R0:W-:Y:S01]  /*6110*/  @P5 SYNCS.ARRIVE.TRANS64.A1T0 RZ, [R10+URZ+0x118], RZ ;  /* 0x000118ff0aff59a7 */ /* 0x0001e2000810003f */
[----:B------:R-:W-:Y:S01]  /*6120*/  IADD3 R2, P5, R2, R8, RZ ;  /* 0x0000000802027210 */ /* 0x000fe20007fbe0ff */
[----:B------:R-:W-:Y:S01]  /*6130*/  IMAD.MOV.U32 R4, RZ, RZ, -0x1 ;  /* 0xffffffffff047424 */ /* 0x000fe200078e00ff */
[----:B------:R-:W-:Y:S02]  /*6140*/  SHF.R.U32.HI R11, RZ, 0x2, R5 ;  /* 0x00000002ff0b7819 */ /* 0x000fe40000011605 */
[----:B------:R-:W-:Y:S01]  /*6150*/  SEL R5, RZ, 0x1, !P1 ;  /* 0x00000001ff057807 */ /* 0x000fe20004800000 */
[----:B------:R-:W-:Y:S01]  /*6160*/  IMAD.X R3, R3, 0x1, R0, P5 ;  /* 0x0000000103037824 */ /* 0x000fe200028e0600 */
[----:B------:R-:W-:Y:S01]  /*6170*/  ISETP.GE.U32.AND P1, PT, R2, UR4, PT ;  /* 0x0000000402007c0c */ /* 0x000fe2000bf26070 */
[----:B------:R-:W-:Y:S01]  /*6180*/  IMAD R15, R11, -0xe, R6 ;  /* 0xfffffff20b0f7824 */ /* 0x000fe200078e0206 */
[----:B------:R-:W-:Y:S01]  /*6190*/  LOP3.LUT R12, R12, R5, RZ, 0x3c, !PT ;  /* 0x000000050c0c7212 */ /* 0x000fe200078e3cff */
[----:B------:R-:W-:Y:S01]  /*61a0*/  IMAD.MOV.U32 R6, RZ, RZ, -0x1 ;  /* 0xffffffffff067424 */ /* 0x000fe200078e00ff */
[----:B------:R-:W-:Y:S01]  /*61b0*/  ISETP.GE.U32.AND.EX P1, PT, R3, UR5, PT, P1 ;  /* 0x0000000503007c0c */ /* 0x000fe2000bf26110 */
[----:B------:R-:W-:Y:S01]  /*61c0*/  IMAD.MOV.U32 R5, RZ, RZ, -0x1 ;  /* 0xffffffffff057424 */ /* 0x000fe200078e00ff */
[----:B------:R-:W-:-:S02]  /*61d0*/  @P3 LOP3.LUT R12, R12, 0x1, R11, 0x78, !PT ;  /* 0x000000010c0c3812 */ /* 0x000fc400078e780b */
[----:B0-----:R-:W-:-:S09]  /*61e0*/  PRMT R10, RZ, 0x7610, R10 ;  /* 0x00007610ff0a7816 */ /* 0x001fd2000000000a */
[----:B------:R-:W-:Y:S05]  /*61f0*/  @P1 BRA `(.L_x_122) ;  /* 0x00000004004c1947 */ /* 0x000fea0003800000 */
[----:B------:R-:W0:Y:S01]  /*6200*/  S2R R17, SR_CTAID.X ;  /* 0x0000000000117919 */ /* 0x000e220000002500 */
[----:B------:R-:W-:Y:S01]  /*6210*/  ULDC.64 UR4, c[0x0][0x628] ;  /* 0x00018a0000047ab9 */ /* 0x000fe20000000a00 */
[----:B------:R-:W1:Y:S01]  /*6220*/  LDC R18, c[0x0][0x144] ;  /* 0x00005100ff127b82 */ /* 0x000e620000000800 */
[----:B------:R-:W-:Y:S01]  /*6230*/  ISETP.NE.U32.AND P1, PT, RZ, UR4, PT ;  /* 0x00000004ff007c0c */ /* 0x000fe2000bf25070 */
[----:B------:R-:W2:Y:S01]  /*6240*/  S2R R6, SR_CTAID.Y ;  /* 0x0000000000067919 */ /* 0x000ea20000002600 */
[----:B------:R-:W-:Y:S01]  /*6250*/  ULDC UR6, c[0x0][0x150] ;  /* 0x0000540000067ab9 */ /* 0x000fe20000000800 */
[----:B------:R-:W-:Y:S01]  /*6260*/  ULDC UR7, c[0x0][0x630] ;  /* 0x00018c0000077ab9 */ /* 0x000fe20000000800 */
[----:B------:R-:W-:Y:S01]  /*6270*/  ISETP.NE.AND.EX P1, PT, RZ, UR5, PT, P1 ;  /* 0x00000005ff007c0c */ /* 0x000fe2000bf25310 */
[----:B------:R-:W-:Y:S01]  /*6280*/  IMAD.MOV.U32 R4, RZ, RZ, R2 ;  /* 0x000000ffff047224 */ /* 0x000fe200078e0002 */
[----:B0-----:R-:W-:-:S05]  /*6290*/  I2FP.F32.U32 R5, R17 ;  /* 0x0000001100057245 */ /* 0x001fca0000201000 */
[----:B------:R-:W-:Y:S01]  /*62a0*/  FMUL R20, R5, UR6 ;  /* 0x0000000605147c20 */ /* 0x000fe20008400000 */
[----:B------:R-:W-:-:S05]  /*62b0*/  IMAD.MOV.U32 R5, RZ, RZ, R3 ;  /* 0x000000ffff057224 */ /* 0x000fca00078e0003 */
[----:B--2---:R-:W-:Y:S05]  /*62c0*/  @!P1 BRA `(.L_x_123) ;  /* 0x0000000000289947 */ /* 0x004fea0003800000 */
[----:B------:R-:W-:Y:S02]  /*62d0*/  ULDC UR6, c[0x0][0x634] ;  /* 0x00018d0000067ab9 */ /* 0x000fe40000000800 */
[----:B------:R-:W-:-:S05]  /*62e0*/  IADD3 R5, P1, R2, UR6, RZ ;  /* 0x0000000602057c10 */ /* 0x000fca000ff3e0ff */
[----:B------:R-:W-:-:S04]  /*62f0*/  IMAD.X R19, RZ, RZ, R3, P1 ;  /* 0x000000ffff137224 */ /* 0x000fc800008e0603 */
[----:B------:R-:W-:-:S04]  /*6300*/  IMAD.WIDE.U32 R10, R19, UR4, RZ ;  /* 0x00000004130a7c25 */ /* 0x000fc8000f8e00ff */
[----:B------:R-:W-:-:S04]  /*6310*/  IMAD.WIDE.U32 R10, P1, R5, UR5, R10 ;  /* 0x00000005050a7c25 */ /* 0x000fc8000f82000a */
[----:B------:R-:W-:-:S04]  /*6320*/  IMAD.WIDE.U32 R4, R5, UR4, RZ ;  /* 0x0000000405047c25 */ /* 0x000fc8000f8e00ff */
[----:B------:R-:W-:Y:S01]  /*6330*/  IMAD.MOV.U32 R4, RZ, RZ, R11 ;  /* 0x000000ffff047224 */ /* 0x000fe200078e000b */
[----:B------:R-:W-:Y:S01]  /*6340*/  IADD3 RZ, P3, R5, R10, RZ ;  /* 0x0000000a05ff7210 */ /* 0x000fe20007f7e0ff */
[----:B------:R-:W-:-:S04]  /*6350*/  IMAD.X R5, RZ, RZ, RZ, P1 ;  /* 0x000000ffff057224 */ /* 0x000fc800008e06ff */
[----:B------:R-:W-:-:S08]  /*6360*/  IMAD.WIDE.U32.X R4, R19, UR5, R4, P3 ;  /* 0x0000000513047c25 */ /* 0x000fd000098e0404 */
.L_x_123:
[--C-:B------:R-:W-:Y:S01]  /*6370*/  SHF.R.U64 R16, R4, UR7, R5.reuse ;  /* 0x0000000704107c19 */ /* 0x100fe20008001205 */
[----:B------:R-:W0:Y:S01]  /*6380*/  F2I.U32.TRUNC.NTZ R20, R20 ;  /* 0x0000001400147305 */ /* 0x000e22000020f000 */
[----:B------:R-:W-:Y:S01]  /*6390*/  SHF.R.U32.HI R4, RZ, UR7, R5 ;  /* 0x00000007ff047c19 */ /* 0x000fe20008011605 */
[----:B------:R-:W-:Y:S01]  /*63a0*/  ULDC.64 UR4, c[0x0][0x620] ;  /* 0x0001880000047ab9 */ /* 0x000fe20000000a00 */
[----:B------:R-:W-:Y:S01]  /*63b0*/  IADD3 R11, P1, RZ, -R16, RZ ;  /* 0x80000010ff0b7210 */ /* 0x000fe20007f3e0ff */
[----:B------:R-:W-:Y:S01]  /*63c0*/  ULDC.64 UR6, c[0x0][0x640] ;  /* 0x0001900000067ab9 */ /* 0x000fe20000000a00 */
[----:B------:R-:W2:Y:S03]  /*63d0*/  LDC R21, c[0x0][0x148] ;  /* 0x00005200ff157b82 */ /* 0x000ea60000000800 */
[----:B------:R-:W-:Y:S01]  /*63e0*/  IMAD.X R4, RZ, RZ, ~R4, P1 ;  /* 0x000000ffff047224 */ /* 0x000fe200008e0e04 */
[----:B------:R-:W-:-:S03]  /*63f0*/  ISETP.NE.U32.AND P1, PT, RZ, UR6, PT ;  /* 0x00000006ff007c0c */ /* 0x000fc6000bf25070 */
[----:B------:R-:W-:Y:S01]  /*6400*/  IMAD R10, R4, UR4, RZ ;  /* 0x00000004040a7c24 */ /* 0x000fe2000f8e02ff */
[----:B------:R-:W-:Y:S01]  /*6410*/  ISETP.NE.AND.EX P1, PT, RZ, UR7, PT, P1 ;  /* 0x00000007ff007c0c */ /* 0x000fe2000bf25310 */
[----:B------:R-:W-:Y:S01]  /*6420*/  IMAD.WIDE.U32 R4, R11, UR4, R2 ;  /* 0x000000040b047c25 */ /* 0x000fe2000f8e0002 */
[----:B------:R-:W-:-:S03]  /*6430*/  ULDC UR4, c[0x0][0x618] ;  /* 0x0001860000047ab9 */ /* 0x000fc60000000800 */
[----:B------:R-:W-:Y:S01]  /*6440*/  IMAD R11, R11, UR5, R10 ;  /* 0x000000050b0b7c24 */ /* 0x000fe2000f8e020a */
[----:B------:R-:W-:Y:S01]  /*6450*/  ULDC UR5, c[0x0][0x154] ;  /* 0x0000550000057ab9 */ /* 0x000fe20000000800 */
[----:B0-----:R-:W-:Y:S02]  /*6460*/  IMAD.MOV R10, RZ, RZ, -R20 ;  /* 0x000000ffff0a7224 */ /* 0x001fe400078e0a14 */
[----:B------:R-:W-:Y:S02]  /*6470*/  IMAD.IADD R5, R5, 0x1, R11 ;  /* 0x0000000105057824 */ /* 0x000fe400078e020b */
[----:B-1----:R-:W-:Y:S01]  /*6480*/  IMAD R17, R18, R10, R17 ;  /* 0x0000000a12117224 */ /* 0x002fe200078e0211 */
[----:B------:R-:W-:Y:S02]  /*6490*/  I2FP.F32.U32 R10, R6 ;  /* 0x00000006000a7245 */ /* 0x000fe40000201000 */
[--C-:B------:R-:W-:Y:S02]  /*64a0*/  SHF.R.U64 R18, R4, UR4, R5.reuse ;  /* 0x0000000404127c19 */ /* 0x100fe40008001205 */
[----:B------:R-:W-:Y:S01]  /*64b0*/  SHF.R.U32.HI R5, RZ, UR4, R5 ;  /* 0x00000004ff057c19 */ /* 0x000fe20008011605 */
[----:B------:R-:W-:Y:S01]  /*64c0*/  FMUL R10, R10, UR5 ;  /* 0x000000050a0a7c20 */ /* 0x000fe20008400000 */
[----:B------:R-:W-:-:S02]  /*64d0*/  ULDC UR4, c[0x0][0x608] ;  /* 0x0001820000047ab9 */ /* 0x000fc40000000800 */
[--C-:B------:R-:W-:Y:S01]  /*64e0*/  SHF.R.U64 R20, R18, UR4, R5.reuse ;  /* 0x0000000412147c19 */ /* 0x100fe20008001205 */
[----:B------:R0:W1:Y:S01]  /*64f0*/  F2I.U32.TRUNC.NTZ R22, R10 ;  /* 0x0000000a00167305 */ /* 0x000062000020f000 */
[----:B------:R-:W-:Y:S01]  /*6500*/  SHF.R.U32.HI R5, RZ, UR4, R5 ;  /* 0x00000004ff057c19 */ /* 0x000fe20008011605 */
[----:B------:R-:W-:-:S03]  /*6510*/  ULDC UR4, c[0x0][0x658] ;  /* 0x0001960000047ab9 */ /* 0x000fc60000000800 */
[--C-:B------:R-:W-:Y:S02]  /*6520*/  SHF.R.U64 R19, R20, UR4, R5.reuse ;  /* 0x0000000414137c19 */ /* 0x100fe40008001205 */
[----:B------:R-:W-:-:S03]  /*6530*/  SHF.R.U32.HI R23, RZ, UR4, R5 ;  /* 0x00000004ff177c19 */ /* 0x000fc60008011605 */
[----:B------:R-:W-:Y:S02]  /*6540*/  IMAD.MOV.U32 R4, RZ, RZ, R19 ;  /* 0x000000ffff047224 */ /* 0x000fe400078e0013 */
[----:B------:R-:W-:Y:S01]  /*6550*/  IMAD.MOV.U32 R5, RZ, RZ, R23 ;  /* 0x000000ffff057224 */ /* 0x000fe200078e0017 */
[----:B0-----:R-:W-:Y:S06]  /*6560*/  @!P1 BRA `(.L_x_124) ;  /* 0x0000000000289947 */ /* 0x001fec0003800000 */
        /* <DEDUP_REMOVED lines=10> */
.L_x_124:
[----:B------:R-:W-:Y:S01]  /*6610*/  ULDC UR4, c[0x0][0x648] ;  /* 0x0001920000047ab9 */ /* 0x000fe20000000800 */
[----:B-1----:R-:W-:Y:S01]  /*6620*/  IMAD.MOV R22, RZ, RZ, -R22 ;  /* 0x000000ffff167224 */ /* 0x002fe200078e0a16 */
[----:B------:R-:W-:Y:S01]  /*6630*/  SHF.R.U64 R5, R4, UR4, R5 ;  /* 0x0000000404057c19 */ /* 0x000fe20008001205 */
[----:B------:R-:W-:Y:S01]  /*6640*/  ULDC UR4, c[0x0][0x638] ;  /* 0x00018e0000047ab9 */ /* 0x000fe20000000800 */
[----:B------:R-:W-:Y:S01]  /*6650*/  LOP3.LUT R4, R20, UR19, RZ, 0xc0, !PT ;  /* 0x0000001314047c12 */ /* 0x000fe2000f8ec0ff */
[----:B--2---:R-:W-:Y:S01]  /*6660*/  @P4 IMAD R17, R21, R22, R6 ;  /* 0x0000001615114224 */ /* 0x004fe200078e0206 */
[----:B------:R-:W-:Y:S01]  /*6670*/  LOP3.LUT R18, R18, UR18, RZ, 0xc0, !PT ;  /* 0x0000001212127c12 */ /* 0x000fe2000f8ec0ff */
[----:B------:R-:W-:Y:S01]  /*6680*/  IMAD.MOV R6, RZ, RZ, -R5 ;  /* 0x000000ffff067224 */ /* 0x000fe200078e0a05 */
[----:B------:R-:W-:Y:S01]  /*6690*/  ULDC UR5, c[0x0][0x610] ;  /* 0x0001840000057ab9 */ /* 0x000fe20000000800 */
[----:B------:R-:W-:Y:S02]  /*66a0*/  IMAD R4, R5, UR20, R4 ;  /* 0x0000001405047c24 */ /* 0x000fe4000f8e0204 */
[----:B------:R-:W-:Y:S01]  /*66b0*/  IMAD R19, R6, UR4, R19 ;  /* 0x0000000406137c24 */ /* 0x000fe2000f8e0213 */
[----:B------:R-:W-:Y:S01]  /*66c0*/  ULDC UR4, c[0x0][0x600] ;  /* 0x0001800000047ab9 */ /* 0x000fe20000000800 */
[----:B------:R-:W-:-:S02]  /*66d0*/  IMAD R17, R4, UR5, R17 ;  /* 0x0000000504117c24 */ /* 0x000fc4000f8e0211 */
[----:B------:R-:W-:Y:S02]  /*66e0*/  IMAD R6, R19, UR4, R18 ;  /* 0x0000000413067c24 */ /* 0x000fe4000f8e0212 */
[----:B------:R-:W-:Y:S02]  /*66f0*/  IMAD.MOV.U32 R10, RZ, RZ, 0x1 ;  /* 0x00000001ff0a7424 */ /* 0x000fe400078e00ff */
[----:B------:R-:W-:Y:S01]  /*6700*/  IMAD.MOV.U32 R5, RZ, RZ, R16 ;  /* 0x000000ffff057224 */ /* 0x000fe200078e0010 */
[----:B------:R-:W-:Y:S02]  /*6710*/  SEL R4, R6, R17, !P4 ;  /* 0x0000001106047207 */ /* 0x000fe40006000000 */
[----:B------:R-:W-:-:S07]  /*6720*/  SEL R6, R17, R6, !P4 ;  /* 0x0000000611067207 */ /* 0x000fce0006000000 */
.L_x_122:
[----:B------:R-:W-:Y:S05]  /*6730*/  BSYNC B1 ;  /* 0x0000000000017941 */ /* 0x000fea0003800000 */
.L_x_121:
[----:B------:R-:W-:-:S13]  /*6740*/  LOP3.LUT P1, RZ, R10, 0xff, RZ, 0xc0, !PT ;  /* 0x000000ff0aff7812 */ /* 0x000fda000782c0ff */
[----:B------:R-:W-:Y:S05]  /*6750*/  @P1 BRA `(.L_x_125) ;  /* 0xfffffff4003c1947 */ /* 0x000fea000383ffff */
[----:B------:R-:W-:Y:S05]  /*6760*/  BSYNC B0 ;  /* 0x0000000000007941 */ /* 0x000fea0003800000 */
.L_x_113:
[----:B------:R-:W-:-:S03]  /*6770*/  UMOV UR4, 0xffffffff ;  /* 0xffffffff00047882 */ /* 0x000fc60000000000 */
[----:B------:R-:W-:Y:S05]  /*6780*/  BRA.DIV UR4, `(.L_x_126) ;  /* 0x0000000a04b47947 */ /* 0x000fea000b800000 */
[----:B------:R-:W-:-:S13]  /*6790*/  ELECT P0, URZ, PT ;  /* 0x00000000003f782f */ /* 0x000fda0003800000 */
.L_x_152:
[----:B------:R-:W-:Y:S04]  /*67a0*/  BSSY B0, `(.L_x_127) ;  /* 0x0000085000007945 */ /* 0x000fe80003800000 */
[----:B------:R-:W-:Y:S05]  /*67b0*/  @!P0 BRA `(.L_x_128) ;  /* 0x00000008000c8947 */ /* 0x000fea0003800000 */
[----:B------:R-:W-:-:S04]  /*67c0*/  LOP3.LUT R7, R7, 0x2, RZ, 0xfc, !PT ;  /* 0x0000000207077812 */ /* 0x000fc800078efcff */
[----:B------:R-:W-:-:S13]  /*67d0*/  ISETP.NE.AND P0, PT, R7, 0x3, PT ;  /* 0x000000030700780c */ /* 0x000fda0003f05270 */
[----:B------:R-:W-:Y:S05]  /*67e0*/  @!P0 BRA `(.L_x_129) ;  /* 0x0000000000048947 */ /* 0x000fea0003800000 */
[----:B------:R-:W-:Y:S01]  /*67f0*/  BPT.TRAP 0x1 ;  /* 0x000000040000795c */ /* 0x000fe20000300000 */
.L_x_129:
[----:B------:R-:W0:Y:S01]  /*6800*/  S2R R3, SR_CgaCtaId ;  /* 0x0000000000037919 */ /* 0x000e220000008800 */
[----:B------:R-:W-:Y:S02]  /*6810*/  MOV R0, 0x400 ;  /* 0x0000040000007802 */ /* 0x000fe40000000f00 */
[----:B------:R-:W-:Y:S02]  /*6820*/  SHF.L.U32 R2, R12, 0x1f, RZ ;  /* 0x0000001f0c027819 */ /* 0x000fe400000006ff */
[----:B0-----:R-:W-:-:S05]  /*6830*/  LEA R0, R3, R0, 0x18 ;  /* 0x0000000003007211 */ /* 0x001fca00078ec0ff */
[----:B------:R-:W-:-:S04]  /*6840*/  VIADD R0, R0, 0x70 ;  /* 0x0000007000007836 */ /* 0x000fc80000000000 */
[C---:B------:R-:W-:Y:S02]  /*6850*/  IMAD R5, R15.reuse, 0x8, R0 ;  /* 0x000000080f057824 */ /* 0x040fe400078e0200 */
[----:B------:R-:W-:Y:S02]  /*6860*/  VIADD R15, R15, 0x1 ;  /* 0x000000010f0f7836 */ /* 0x000fe40000000000 */
[----:B------:R-:W0:Y:S03]  /*6870*/  SYNCS.PHASECHK.TRANS64.TRYWAIT P0, [R5+URZ], R2 ;  /* 0x00000002050075a7 */ /* 0x000e26000800017f */
[----:B------:R-:W-:-:S04]  /*6880*/  ISETP.NE.AND P1, PT, R15, 0xe, PT ;  /* 0x0000000e0f00780c */ /* 0x000fc80003f25270 */
[----:B------:R-:W-:Y:S02]  /*6890*/  SEL R3, RZ, 0x1, P1 ;  /* 0x00000001ff037807 */ /* 0x000fe40000800000 */
[----:B------:R-:W-:Y:S02]  /*68a0*/  SEL R15, R15, RZ, P1 ;  /* 0x000000ff0f0f7207 */ /* 0x000fe40000800000 */
[----:B------:R-:W-:-:S03]  /*68b0*/  LOP3.LUT R12, R12, R3, RZ, 0x3c, !PT ;  /* 0x000000030c0c7212 */ /* 0x000fc600078e3cff */
[----:B------:R-:W-:Y:S01]  /*68c0*/  IMAD R7, R15, 0x8, R0 ;  /* 0x000000080f077824 */ /* 0x000fe200078e0200 */
[----:B------:R-:W-:Y:S01]  /*68d0*/  SHF.L.U32 R4, R12, 0x1f, RZ ;  /* 0x0000001f0c047819 */ /* 0x000fe200000006ff */
[----:B0-----:R-:W-:Y:S06]  /*68e0*/  @!P0 BRA `(.L_x_130) ;  /* 0x0000000800808947 */ /* 0x001fec0003800000 */
.L_x_153:
[----:B------:R-:W1:Y:S01]  /*68f0*/  SYNCS.PHASECHK.TRANS64.TRYWAIT P0, [R7+URZ], R4 ;  /* 0x00000004070075a7 */ /* 0x000e62000800017f */
[----:B0-----:R-:W-:-:S05]  /*6900*/  VIADD R2, R15, 0x1 ;  /* 0x000000010f027836 */ /* 0x001fca0000000000 */
[----:B------:R-:W-:-:S04]  /*6910*/  ISETP.NE.AND P1, PT, R2, 0xe, PT ;  /* 0x0000000e0200780c */ /* 0x000fc80003f25270 */
[----:B------:R-:W-:Y:S02]  /*6920*/  SEL R3, RZ, 0x1, P1 ;  /* 0x00000001ff037807 */ /* 0x000fe40000800000 */
[----:B------:R-:W-:Y:S02]  /*6930*/  SEL R9, R2, RZ, P1 ;  /* 0x000000ff02097207 */ /* 0x000fe40000800000 */
[----:B------:R-:W-:-:S03]  /*6940*/  LOP3.LUT R12, R12, R3, RZ, 0x3c, !PT ;  /* 0x000000030c0c7212 */ /* 0x000fc600078e3cff */
[----:B------:R-:W-:Y:S01]  /*6950*/  IMAD R6, R9, 0x8, R0 ;  /* 0x0000000809067824 */ /* 0x000fe200078e0200 */
[----:B------:R-:W-:Y:S01]  /*6960*/  SHF.L.U32 R5, R12, 0x1f, RZ ;  /* 0x0000001f0c057819 */ /* 0x000fe200000006ff */
[----:B-1----:R-:W-:Y:S06]  /*6970*/  @!P0 BRA `(.L_x_131) ;  /* 0x0000000800708947 */ /* 0x002fec0003800000 */
.L_x_154:
[----:B------:R-:W1:Y:S01]  /*6980*/  SYNCS.PHASECHK.TRANS64.TRYWAIT P0, [R6+URZ], R5 ;  /* 0x00000005060075a7 */ /* 0x000e62000800017f */
[----:B------:R-:W-:-:S05]  /*6990*/  VIADD R2, R9, 0x1 ;  /* 0x0000000109027836 */ /* 0x000fca0000000000 */
[----:B------:R-:W-:-:S04]  /*69a0*/  ISETP.NE.AND P1, PT, R2, 0xe, PT ;  /* 0x0000000e0200780c */ /* 0x000fc80003f25270 */
[----:B------:R-:W-:Y:S02]  /*69b0*/  SEL R3, RZ, 0x1, P1 ;  /* 0x00000001ff037807 */ /* 0x000fe40000800000 */
[----:B0-----:R-:W-:Y:S02]  /*69c0*/  SEL R7, R2, RZ, P1 ;  /* 0x000000ff02077207 */ /* 0x001fe40000800000 */
[----:B------:R-:W-:-:S03]  /*69d0*/  LOP3.LUT R12, R12, R3, RZ, 0x3c, !PT ;  /* 0x000000030c0c7212 */ /* 0x000fc600078e3cff */
[----:B------:R-:W-:Y:S01]  /*69e0*/  IMAD R9, R7, 0x8, R0 ;  /* 0x0000000807097824 */ /* 0x000fe200078e0200 */
[----:B------:R-:W-:Y:S01]  /*69f0*/  SHF.L.U32 R4, R12, 0x1f, RZ ;  /* 0x0000001f0c047819 */ /* 0x000fe200000006ff */
[----:B-1----:R-:W-:Y:S06]  /*6a00*/  @!P0 BRA `(.L_x_132) ;  /* 0x0000000800608947 */ /* 0x002fec0003800000 */
.L_x_155:
[----:B------:R-:W1:Y:S01]  /*6a10*/  SYNCS.PHASECHK.TRANS64.TRYWAIT P0, [R9+URZ], R4 ;  /* 0x00000004090075a7 */ /* 0x000e62000800017f */
[----:B------:R-:W-:-:S05]  /*6a20*/  VIADD R2, R7, 0x1 ;  /* 0x0000000107027836 */ /* 0x000fca0000000000 */
[----:B------:R-:W-:-:S04]  /*6a30*/  ISETP.NE.AND P1, PT, R2, 0xe, PT ;  /* 0x0000000e0200780c */ /* 0x000fc80003f25270 */
[----:B------:R-:W-:Y:S02]  /*6a40*/  SEL R3, RZ, 0x1, P1 ;  /* 0x00000001ff037807 */ /* 0x000fe40000800000 */
[----:B------:R-:W-:Y:S02]  /*6a50*/  SEL R7, R2, RZ, P1 ;  /* 0x000000ff02077207 */ /* 0x000fe40000800000 */
[----:B------:R-:W-:-:S03]  /*6a60*/  LOP3.LUT R12, R12, R3, RZ, 0x3c, !PT ;  /* 0x000000030c0c7212 */ /* 0x000fc600078e3cff */
[----:B0-----:R-:W-:Y:S01]  /*6a70*/  IMAD R6, R7, 0x8, R0 ;  /* 0x0000000807067824 */ /* 0x001fe200078e0200 */
[----:B------:R-:W-:Y:S01]  /*6a80*/  SHF.L.U32 R5, R12, 0x1f, RZ ;  /* 0x0000001f0c057819 */ /* 0x000fe200000006ff */
[----:B-1----:R-:W-:Y:S06]  /*6a90*/  @!P0 BRA `(.L_x_133) ;  /* 0x0000000800508947 */ /* 0x002fec0003800000 */
.L_x_156:
        /* <DEDUP_REMOVED lines=9> */
.L_x_157:
        /* <DEDUP_REMOVED lines=9> */
.L_x_158:
        /* <DEDUP_REMOVED lines=9> */
.L_x_159:
        /* <DEDUP_REMOVED lines=9> */
.L_x_160:
        /* <DEDUP_REMOVED lines=9> */
.L_x_161:
        /* <DEDUP_REMOVED lines=9> */
.L_x_162:
        /* <DEDUP_REMOVED lines=9> */
.L_x_163:
        /* <DEDUP_REMOVED lines=9> */
.L_x_164:
[----:B------:R-:W1:Y:S01]  /*6f20*/  SYNCS.PHASECHK.TRANS64.TRYWAIT P0, [R6+URZ], R5 ;  /* 0x00000005060075a7 */ /* 0x000e62000800017f */
[----:B------:R-:W-:-:S05]  /*6f30*/  VIADD R2, R7, 0x1 ;  /* 0x0000000107027836 */ /* 0x000fca0000000000 */
[----:B------:R-:W-:-:S04]  /*6f40*/  ISETP.NE.AND P1, PT, R2, 0xe, PT ;  /* 0x0000000e0200780c */ /* 0x000fc80003f25270 */
[----:B0-----:R-:W-:Y:S02]  /*6f50*/  SEL R4, RZ, 0x1, P1 ;  /* 0x00000001ff047807 */ /* 0x001fe40000800000 */
[----:B------:R-:W-:Y:S02]  /*6f60*/  SEL R3, R2, RZ, P1 ;  /* 0x000000ff02037207 */ /* 0x000fe40000800000 */
[----:B------:R-:W-:Y:S01]  /*6f70*/  LOP3.LUT R4, R11, R4, RZ, 0x3c, !PT ;  /* 0x000000040b047212 */ /* 0x000fe200078e3cff */
[----:B-1----:R-:W-:Y:S06]  /*6f80*/  @!P0 BRA `(.L_x_142) ;  /* 0x0000000400c88947 */ /* 0x002fec0003800000 */
.L_x_165:
[----:B------:R-:W-:Y:S01]  /*6f90*/  IMAD R3, R3, 0x8, R0 ;  /* 0x0000000803037824 */ /* 0x000fe200078e0200 */
[----:B------:R-:W-:-:S07]  /*6fa0*/  SHF.L.U32 R0, R4, 0x1f, RZ ;  /* 0x0000001f04007819 */ /* 0x000fce00000006ff */
.L_x_143:
[----:B-1----:R1:W2:Y:S02]  /*6fb0*/  SYNCS.PHASECHK.TRANS64.TRYWAIT P0, [R3+URZ], R0 ;  /* 0x00000000030075a7 */ /* 0x0022a4000800017f */
[----:B--2---:R-:W-:Y:S05]  /*6fc0*/  @!P0 NANOSLEEP.SYNCS 0x989680 ;  /* 0x009896800000895d */ /* 0x004fea0003900000 */
[----:B------:R-:W2:Y:S02]  /*6fd0*/  @!P0 SYNCS.PHASECHK.TRANS64 P0, [R3+URZ], R0 ;  /* 0x00000000030085a7 */ /* 0x000ea4000800007f */
[----:B--2---:R-:W-:Y:S05]  /*6fe0*/  @!P0 BRA `(.L_x_143) ;  /* 0xfffffffc00f08947 */ /* 0x004fea000383ffff */
.L_x_128:
[----:B------:R-:W-:Y:S05]  /*6ff0*/  BSYNC B0 ;  /* 0x0000000000007941 */ /* 0x000fea0003800000 */
.L_x_127:
[----:B------:R-:W-:Y:S05]  /*7000*/  EXIT ;  /* 0x000000000000794d */ /* 0x000fea0003800000 */
.L_x_20:
[----:B0-----:R-:W-:-:S04]  /*7010*/  IMAD.U32 R17, RZ, RZ, UR11 ;  /* 0x0000000bff117e24 */ /* 0x001fc8000f8e00ff */
[----:B------:R0:W1:Y:S03]  /*7020*/  SYNCS.PHASECHK.TRANS64.TRYWAIT P0, [R17+URZ+-0x8], R16 ;  /* 0xfffff810110075a7 */ /* 0x000066000800017f */
[----:B-1----:R-:W-:Y:S05]  /*7030*/  @!P0 NANOSLEEP.SYNCS 0x989680 ;  /* 0x009896800000895d */ /* 0x002fea0003900000 */
[----:B------:R-:W1:Y:S02]  /*7040*/  @!P0 SYNCS.PHASECHK.TRANS64 P0, [R17+URZ+-0x8], R16 ;  /* 0xfffff810110085a7 */ /* 0x000e64000800007f */
[----:B-1----:R-:W-:Y:S05]  /*7050*/  @!P0 BRA `(.L_x_20) ;  /* 0xfffffffc00ec8947 */ /* 0x002fea000383ffff */
[----:B------:R-:W-:Y:S05]  /*7060*/  BRA `(.L_x_144) ;  /* 0xffffffa800087947 */ /* 0x000fea000383ffff */
.L_x_25:
[----:B-1----:R-:W-:-:S04]  /*7070*/  IMAD.U32 R17, RZ, RZ, UR6 ;  /* 0x00000006ff117e24 */ /* 0x002fc8000f8e00ff */
[----:B------:R1:W4:Y:S03]  /*7080*/  SYNCS.PHASECHK.TRANS64.TRYWAIT P0, [R17+URZ], R16 ;  /* 0x00000010110075a7 */ /* 0x000326000800017f */
[----:B----4-:R-:W-:Y:S05]  /*7090*/  @!P0 NANOSLEEP.SYNCS 0x989680 ;  /* 0x009896800000895d */ /* 0x010fea0003900000 */
[----:B------:R-:W4:Y:S02]  /*70a0*/  @!P0 SYNCS.PHASECHK.TRANS64 P0, [R17+URZ], R16 ;  /* 0x00000010110085a7 */ /* 0x000f24000800007f */
[----:B----4-:R-:W-:Y:S05]  /*70b0*/  @!P0 BRA `(.L_x_25) ;  /* 0xfffffffc00ec8947 */ /* 0x010fea000383ffff */
[----:B------:R-:W-:Y:S05]  /*70c0*/  BRA `(.L_x_24) ;  /* 0xffffffa800b07947 */ /* 0x000fea000383ffff */
.L_x_31:
[----:B-1----:R-:W-:-:S04]  /*70d0*/  IMAD.U32 R19, RZ, RZ, UR16 ;  /* 0x00000010ff137e24 */ /* 0x002fc8000f8e00ff */
[----:B------:R1:W4:Y:S03]  /*70e0*/  SYNCS.PHASECHK.TRANS64.TRYWAIT P0, [R19+URZ], R18 ;  /* 0x00000012130075a7 */ /* 0x000326000800017f */
[----:B----4-:R-:W-:Y:S05]  /*70f0*/  @!P0 NANOSLEEP.SYNCS 0x989680 ;  /* 0x009896800000895d */ /* 0x010fea0003900000 */
[----:B------:R-:W4:Y:S02]  /*7100*/  @!P0 SYNCS.PHASECHK.TRANS64 P0, [R19+URZ], R18 ;  /* 0x00000012130085a7 */ /* 0x000f24000800007f */
[----:B----4-:R-:W-:Y:S05]  /*7110*/  @!P0 BRA `(.L_x_31) ;  /* 0xfffffffc00ec8947 */ /* 0x010fea000383ffff */
[----:B------:R-:W-:Y:S05]  /*7120*/  BRA `(.L_x_30) ;  /* 0xffffffb000347947 */ /* 0x000fea000383ffff */
.L_x_41:
[----:B0-----:R-:W-:-:S04]  /*7130*/  IMAD.U32 R17, RZ, RZ, UR11 ;  /* 0x0000000bff117e24 */ /* 0x001fc8000f8e00ff */
[----:B------:R0:W1:Y:S03]  /*7140*/  SYNCS.PHASECHK.TRANS64.TRYWAIT P0, [R17+URZ+0x8], R16 ;  /* 0x00000810110075a7 */ /* 0x000066000800017f */
[----:B-1----:R-:W-:Y:S05]  /*7150*/  @!P0 NANOSLEEP.SYNCS 0x989680 ;  /* 0x009896800000895d */ /* 0x002fea0003900000 */
[----:B------:R-:W1:Y:S02]  /*7160*/  @!P0 SYNCS.PHASECHK.TRANS64 P0, [R17+URZ+0x8], R16 ;  /* 0x00000810110085a7 */ /* 0x000e64000800007f */
[----:B-1----:R-:W-:Y:S05]  /*7170*/  @!P0 BRA `(.L_x_41) ;  /* 0xfffffffc00ec8947 */ /* 0x002fea000383ffff */
[----:B------:R-:W-:Y:S05]  /*7180*/  BRA `(.L_x_145) ;  /* 0xffffffb800bc7947 */ /* 0x000fea000383ffff */
.L_x_114:
[----:B------:R-:W-:Y:S01]  /*7190*/  BSSY B1, `(.L_x_146) ;  /* 0x0000006000017945 */ /* 0x000fe20003800000 */
[----:B------:R-:W-:-:S07]  /*71a0*/  IMAD.MOV.U32 R10, RZ, RZ, -0x1 ;  /* 0xffffffffff0a7424 */ /* 0x000fce00078e00ff */
[----:B------:R-:W-:Y:S05]  /*71b0*/  WARPSYNC.COLLECTIVE R10, `(.L_x_147) ;  /* 0x000000000a0c7348 */ /* 0x000fea0003c00000 */
[----:B------:R-:W-:Y:S02]  /*71c0*/  ELECT P1, UR62, PT ;  /* 0x00000000003e782f */ /* 0x000fe40003820000 */
[----:B------:R-:W-:Y:S01]  /*71d0*/  MOV R10, UR62 ;  /* 0x0000003e000a7c02 */ /* 0x000fe20008000f00 */
[----:B------:R-:W-:Y:S10]  /*71e0*/  ENDCOLLECTIVE ;  /* 0x000000000000791b */ /* 0x000ff40003800000 */
.L_x_147:
[----:B------:R-:W-:Y:S05]  /*71f0*/  BSYNC B1 ;  /* 0x0000000000017941 */ /* 0x000fea0003800000 */
.L_x_146:
[----:B------:R-:W-:Y:S05]  /*7200*/  BRA `(.L_x_148) ;  /* 0xffffffe8009c7947 */ /* 0x000fea000383ffff */
.L_x_117:
[----:B-1----:R1:W2:Y:S02]  /*7210*/  SYNCS.PHASECHK.TRANS64.TRYWAIT P1, [R19+URZ+0x70], R10 ;  /* 0x0000700a130075a7 */ /* 0x0022a4000802017f */
[----:B--2---:R-:W-:Y:S05]  /*7220*/  @!P1 NANOSLEEP.SYNCS 0x989680 ;  /* 0x009896800000995d */ /* 0x004fea0003900000 */
[----:B------:R-:W2:Y:S02]  /*7230*/  @!P1 SYNCS.PHASECHK.TRANS64 P1, [R19+URZ+0x70], R10 ;  /* 0x0000700a130095a7 */ /* 0x000ea4000802007f */
[----:B--2---:R-:W-:Y:S05]  /*7240*/  @!P1 BRA `(.L_x_117) ;  /* 0xfffffffc00f09947 */ /* 0x004fea000383ffff */
[----:B------:R-:W-:Y:S05]  /*7250*/  BRA `(.L_x_149) ;  /* 0xffffffe800d07947 */ /* 0x000fea000383ffff */
.L_x_126:
[----:B------:R-:W-:Y:S01]  /*7260*/  BSSY B0, `(.L_x_150) ;  /* 0x0000006000007945 */ /* 0x000fe20003800000 */
[----:B------:R-:W-:-:S07]  /*7270*/  IMAD.MOV.U32 R10, RZ, RZ, -0x1 ;  /* 0xffffffffff0a7424 */ /* 0x000fce00078e00ff */
[----:B------:R-:W-:Y:S05]  /*7280*/  WARPSYNC.COLLECTIVE R10, `(.L_x_151) ;  /* 0x000000000a0c7348 */ /* 0x000fea0003c00000 */
[----:B------:R-:W-:Y:S02]  /*7290*/  ELECT P1, UR62, PT ;  /* 0x00000000003e782f */ /* 0x000fe40003820000 */
[----:B------:R-:W-:Y:S01]  /*72a0*/  MOV R10, UR62 ;  /* 0x0000003e000a7c02 */ /* 0x000fe20008000f00 */
[----:B------:R-:W-:Y:S10]  /*72b0*/  ENDCOLLECTIVE ;  /* 0x000000000000791b */ /* 0x000ff40003800000 */
.L_x_151:
[----:B------:R-:W-:Y:S05]  /*72c0*/  BSYNC B0 ;  /* 0x0000000000007941 */ /* 0x000fea0003800000 */
.L_x_150:
[----:B------:R-:W-:Y:S01]  /*72d0*/  PLOP3.LUT P0, PT, P1, PT, PT, 0x80, 0x0 ;  /* 0x000000000000781c */ /* 0x000fe20000f0f070 */
[----:B------:R-:W-:-:S12]  /*72e0*/  BRA `(.L_x_152) ;  /* 0xfffffff4002c7947 */ /* 0x000fd8000383ffff */
.L_x_130:
[----:B0-----:R0:W1:Y:S02]  /*72f0*/  SYNCS.PHASECHK.TRANS64.TRYWAIT P0, [R5+URZ], R2 ;  /* 0x00000002050075a7 */ /* 0x001064000800017f */
[----:B-1----:R-:W-:Y:S05]  /*7300*/  @!P0 NANOSLEEP.SYNCS 0x989680 ;  /* 0x009896800000895d */ /* 0x002fea0003900000 */
[----:B------:R-:W1:Y:S02]  /*7310*/  @!P0 SYNCS.PHASECHK.TRANS64 P0, [R5+URZ], R2 ;  /* 0x00000002050085a7 */ /* 0x000e64000800007f */
[----:B-1----:R-:W-:Y:S05]  /*7320*/  @!P0 BRA `(.L_x_130) ;  /* 0xfffffffc00f08947 */ /* 0x002fea000383ffff */
[----:B------:R-:W-:Y:S05]  /*7330*/  BRA `(.L_x_153) ;  /* 0xfffffff4006c7947 */ /* 0x000fea000383ffff */
.L_x_131:
[----:B0-----:R0:W1:Y:S02]  /*7340*/  SYNCS.PHASECHK.TRANS64.TRYWAIT P0, [R7+URZ], R4 ;  /* 0x00000004070075a7 */ /* 0x001064000800017f */
[----:B-1----:R-:W-:Y:S05]  /*7350*/  @!P0 NANOSLEEP.SYNCS 0x989680 ;  /* 0x009896800000895d */ /* 0x002fea0003900000 */
[----:B------:R-:W1:Y:S02]  /*7360*/  @!P0 SYNCS.PHASECHK.TRANS64 P0, [R7+URZ], R4 ;  /* 0x00000004070085a7 */ /* 0x000e64000800007f */
[----:B-1----:R-:W-:Y:S05]  /*7370*/  @!P0 BRA `(.L_x_131) ;  /* 0xfffffffc00f08947 */ /* 0x002fea000383ffff */
[----:B------:R-:W-:Y:S05]  /*7380*/  BRA `(.L_x_154) ;  /* 0xfffffff4007c7947 */ /* 0x000fea000383ffff */
.L_x_132:
[----:B0-----:R0:W1:Y:S02]  /*7390*/  SYNCS.PHASECHK.TRANS64.TRYWAIT P0, [R6+URZ], R5 ;  /* 0x00000005060075a7 */ /* 0x001064000800017f */
[----:B-1----:R-:W-:Y:S05]  /*73a0*/  @!P0 NANOSLEEP.SYNCS 0x989680 ;  /* 0x009896800000895d */ /* 0x002fea0003900000 */
[----:B------:R-:W1:Y:S02]  /*73b0*/  @!P0 SYNCS.PHASECHK.TRANS64 P0, [R6+URZ], R5 ;  /* 0x00000005060085a7 */ /* 0x000e64000800007f */
[----:B-1----:R-:W-:Y:S05]  /*73c0*/  @!P0 BRA `(.L_x_132) ;  /* 0xfffffffc00f08947 */ /* 0x002fea000383ffff */
[----:B------:R-:W-:Y:S05]  /*73d0*/  BRA `(.L_x_155) ;  /* 0xfffffff4008c7947 */ /* 0x000fea000383ffff */
.L_x_133:
[----:B0-----:R0:W1:Y:S02]  /*73e0*/  SYNCS.PHASECHK.TRANS64.TRYWAIT P0, [R9+URZ], R4 ;  /* 0x00000004090075a7 */ /* 0x001064000800017f */
[----:B-1----:R-:W-:Y:S05]  /*73f0*/  @!P0 NANOSLEEP.SYNCS 0x989680 ;  /* 0x009896800000895d */ /* 0x002fea0003900000 */
[----:B------:R-:W1:Y:S02]  /*7400*/  @!P0 SYNCS.PHASECHK.TRANS64 P0, [R9+URZ], R4 ;  /* 0x00000004090085a7 */ /* 0x000e64000800007f */
[----:B-1----:R-:W-:Y:S05]  /*7410*/  @!P0 BRA `(.L_x_133) ;  /* 0xfffffffc00f08947 */ /* 0x002fea000383ffff */
[----:B------:R-:W-:Y:S05]  /*7420*/  BRA `(.L_x_156) ;  /* 0xfffffff4009c7947 */ /* 0x000fea000383ffff */
.L_x_134:
[----:B0-----:R0:W1:Y:S02]  /*7430*/  SYNCS.PHASECHK.TRANS64.TRYWAIT P0, [R6+URZ], R5 ;  /* 0x00000005060075a7 */ /* 0x001064000800017f */
[----:B-1----:R-:W-:Y:S05]  /*7440*/  @!P0 NANOSLEEP.SYNCS 0x989680 ;  /* 0x009896800000895d */ /* 0x002fea0003900000 */
[----:B------:R-:W1:Y:S02]  /*7450*/  @!P0 SYNCS.PHASECHK.TRANS64 P0, [R6+URZ], R5 ;  /* 0x00000005060085a7 */ /* 0x000e64000800007f */
[----:B-1----:R-:W-:Y:S05]  /*7460*/  @!P0 BRA `(.L_x_134) ;  /* 0xfffffffc00f08947 */ /* 0x002fea000383ffff */
[----:B------:R-:W-:Y:S05]  /*7470*/  BRA `(.L_x_157) ;  /* 0xfffffff400ac7947 */ /* 0x000fea000383ffff */
.L_x_135:
[----:B0-----:R0:W1:Y:S02]  /*7480*/  SYNCS.PHASECHK.TRANS64.TRYWAIT P0, [R9+URZ], R4 ;  /* 0x00000004090075a7 */ /* 0x001064000800017f */
[----:B-1----:R-:W-:Y:S05]  /*7490*/  @!P0 NANOSLEEP.SYNCS 0x989680 ;  /* 0x009896800000895d */ /* 0x002fea0003900000 */
[----:B------:R-:W1:Y:S02]  /*74a0*/  @!P0 SYNCS.PHASECHK.TRANS64 P0, [R9+URZ], R4 ;  /* 0x00000004090085a7 */ /* 0x000e64000800007f */
[----:B-1----:R-:W-:Y:S05]  /*74b0*/  @!P0 BRA `(.L_x_135) ;  /* 0xfffffffc00f08947 */ /* 0x002fea000383ffff */
[----:B------:R-:W-:Y:S05]  /*74c0*/  BRA `(.L_x_158) ;  /* 0xfffffff400bc7947 */ /* 0x000fea000383ffff */
.L_x_136:
[----:B0-----:R0:W1:Y:S02]  /*74d0*/  SYNCS.PHASECHK.TRANS64.TRYWAIT P0, [R6+URZ], R5 ;  /* 0x00000005060075a7 */ /* 0x001064000800017f */
[----:B-1----:R-:W-:Y:S05]  /*74e0*/  @!P0 NANOSLEEP.SYNCS 0x989680 ;  /* 0x009896800000895d */ /* 0x002fea0003900000 */
[----:B------:R-:W1:Y:S02]  /*74f0*/  @!P0 SYNCS.PHASECHK.TRANS64 P0, [R6+URZ], R5 ;  /* 0x00000005060085a7 */ /* 0x000e64000800007f */
[----:B-1----:R-:W-:Y:S05]  /*7500*/  @!P0 BRA `(.L_x_136) ;  /* 0xfffffffc00f08947 */ /* 0x002fea000383ffff */
[----:B------:R-:W-:Y:S05]  /*7510*/  BRA `(.L_x_159) ;  /* 0xfffffff400cc7947 */ /* 0x000fea000383ffff */
.L_x_137:
[----:B0-----:R0:W1:Y:S02]  /*7520*/  SYNCS.PHASECHK.TRANS64.TRYWAIT P0, [R9+URZ], R4 ;  /* 0x00000004090075a7 */ /* 0x001064000800017f */
[----:B-1----:R-:W-:Y:S05]  /*7530*/  @!P0 NANOSLEEP.SYNCS 0x989680 ;  /* 0x009896800000895d */ /* 0x002fea0003900000 */
[----:B------:R-:W1:Y:S02]  /*7540*/  @!P0 SYNCS.PHASECHK.TRANS64 P0, [R9+URZ], R4 ;  /* 0x00000004090085a7 */ /* 0x000e64000800007f */
[----:B-1----:R-:W-:Y:S05]  /*7550*/  @!P0 BRA `(.L_x_137) ;  /* 0xfffffffc00f08947 */ /* 0x002fea000383ffff */
[----:B------:R-:W-:Y:S05]  /*7560*/  BRA `(.L_x_160) ;  /* 0xfffffff400dc7947 */ /* 0x000fea000383ffff */
.L_x_138:
[----:B0-----:R0:W1:Y:S02]  /*7570*/  SYNCS.PHASECHK.TRANS64.TRYWAIT P0, [R6+URZ], R5 ;  /* 0x00000005060075a7 */ /* 0x001064000800017f */
[----:B-1----:R-:W-:Y:S05]  /*7580*/  @!P0 NANOSLEEP.SYNCS 0x989680 ;  /* 0x009896800000895d */ /* 0x002fea0003900000 */
[----:B------:R-:W1:Y:S02]  /*7590*/  @!P0 SYNCS.PHASECHK.TRANS64 P0, [R6+URZ], R5 ;  /* 0x00000005060085a7 */ /* 0x000e64000800007f */
[----:B-1----:R-:W-:Y:S05]  /*75a0*/  @!P0 BRA `(.L_x_138) ;  /* 0xfffffffc00f08947 */ /* 0x002fea000383ffff */
[----:B------:R-:W-:Y:S05]  /*75b0*/  BRA `(.L_x_161) ;  /* 0xfffffff400ec7947 */ /* 0x000fea000383ffff */
.L_x_139:
[----:B0-----:R0:W1:Y:S02]  /*75c0*/  SYNCS.PHASECHK.TRANS64.TRYWAIT P0, [R9+URZ], R4 ;  /* 0x00000004090075a7 */ /* 0x001064000800017f */
[----:B-1----:R-:W-:Y:S05]  /*75d0*/  @!P0 NANOSLEEP.SYNCS 0x989680 ;  /* 0x009896800000895d */ /* 0x002fea0003900000 */
[----:B------:R-:W1:Y:S02]  /*75e0*/  @!P0 SYNCS.PHASECHK.TRANS64 P0, [R9+URZ], R4 ;  /* 0x00000004090085a7 */ /* 0x000e64000800007f */
[----:B-1----:R-:W-:Y:S05]  /*75f0*/  @!P0 BRA `(.L_x_139) ;  /* 0xfffffffc00f08947 */ /* 0x002fea000383ffff */
[----:B------:R-:W-:Y:S05]  /*7600*/  BRA `(.L_x_162) ;  /* 0xfffffff400fc7947 */ /* 0x000fea000383ffff */
.L_x_140:
[----:B0-----:R0:W1:Y:S02]  /*7610*/  SYNCS.PHASECHK.TRANS64.TRYWAIT P0, [R6+URZ], R5 ;  /* 0x00000005060075a7 */ /* 0x001064000800017f */
[----:B-1----:R-:W-:Y:S05]  /*7620*/  @!P0 NANOSLEEP.SYNCS 0x989680 ;  /* 0x009896800000895d */ /* 0x002fea0003900000 */
[----:B------:R-:W1:Y:S02]  /*7630*/  @!P0 SYNCS.PHASECHK.TRANS64 P0, [R6+URZ], R5 ;  /* 0x00000005060085a7 */ /* 0x000e64000800007f */
[----:B-1----:R-:W-:Y:S05]  /*7640*/  @!P0 BRA `(.L_x_140) ;  /* 0xfffffffc00f08947 */ /* 0x002fea000383ffff */
[----:B------:R-:W-:Y:S05]  /*7650*/  BRA `(.L_x_163) ;  /* 0xfffffff8000c7947 */ /* 0x000fea000383ffff */
.L_x_141:
[----:B0-----:R0:W1:Y:S02]  /*7660*/  SYNCS.PHASECHK.TRANS64.TRYWAIT P0, [R9+URZ], R4 ;  /* 0x00000004090075a7 */ /* 0x001064000800017f */
[----:B-1----:R-:W-:Y:S05]  /*7670*/  @!P0 NANOSLEEP.SYNCS 0x989680 ;  /* 0x009896800000895d */ /* 0x002fea0003900000 */
[----:B------:R-:W1:Y:S02]  /*7680*/  @!P0 SYNCS.PHASECHK.TRANS64 P0, [R9+URZ], R4 ;  /* 0x00000004090085a7 */ /* 0x000e64000800007f */
[----:B-1----:R-:W-:Y:S05]  /*7690*/  @!P0 BRA `(.L_x_141) ;  /* 0xfffffffc00f08947 */ /* 0x002fea000383ffff */
[----:B------:R-:W-:Y:S05]  /*76a0*/  BRA `(.L_x_164) ;  /* 0xfffffff8001c7947 */ /* 0x000fea000383ffff */
.L_x_142:
[----:B0-----:R0:W1:Y:S02]  /*76b0*/  SYNCS.PHASECHK.TRANS64.TRYWAIT P0, [R6+URZ], R5 ;  /* 0x00000005060075a7 */ /* 0x001064000800017f */
[----:B-1----:R-:W-:Y:S05]  /*76c0*/  @!P0 NANOSLEEP.SYNCS 0x989680 ;  /* 0x009896800000895d */ /* 0x002fea0003900000 */
[----:B------:R-:W1:Y:S02]  /*76d0*/  @!P0 SYNCS.PHASECHK.TRANS64 P0, [R6+URZ], R5 ;  /* 0x00000005060085a7 */ /* 0x000e64000800007f */
[----:B-1----:R-:W-:Y:S05]  /*76e0*/  @!P0 BRA `(.L_x_142) ;  /* 0xfffffffc00f08947 */ /* 0x002fea000383ffff */
[----:B------:R-:W-:Y:S05]  /*76f0*/  BRA `(.L_x_165) ;  /* 0xfffffff800247947 */ /* 0x000fea000383ffff */
.L_x_166:
[----:B------:R-:W-:-:S00]  /*7700*/  BRA `(.L_x_166) ;  /* 0xfffffffc00fc7947 */ /* 0x000fc0000383ffff */
[----:B------:R-:W-:-:S00]  /*7710*/  NOP ;  /* 0x0000000000007918 */ /* 0x000fc00000000000 */
        /* <DEDUP_REMOVED lines=14> */
.L_x_167:


//--------------------- .nv.shared._ZN7cutlass13device_kernelINS_4gemm6kernel13GemmUniversalIN4cute5tupleIJiiiiEEENS1_10collective13CollectiveMmaINS1_37MainloopSm90TmaGmmaWarpSpecializedFP8ILi14ENS5_IJNS4_1CILi2EEENSA_ILi1EEESC_EEENS1_32KernelTmaWarpSpecializedPingpongEEENS5_IJNSA_ILi64EEESG_NSA_ILi128EEEEEENS_12float_e4m3_tENS5_IJlSC_lEEESJ_SK_NS4_8TiledMMAINS4_8MMA_AtomIJNS4_4SM904GMMA30MMA_64x64x32_F32E4M3E4M3_SS_TNILNSO_7ScaleInE1ELSQ_1EEEEEENS4_6LayoutINS5_IJSC_SC_SC_EEENS5_IJNSA_ILi0EEESV_SV_EEEEENS5_IJNS4_10UnderscoreESY_SY_EEEEENS4_13SM90_TMA_LOADENS4_14ComposedLayoutINS4_7SwizzleILi3ELi4ELi3EEENS4_18smem_ptr_flag_bitsILi8EEENST_INS5_IJNSA_ILi8EEESH_EEENS5_IJSH_SC_EEEEEEEvNS4_8identityENS4_23SM90_TMA_LOAD_MULTICASTES1B_vS1C_EENS_8epilogue10collective6detail29Sm90TmaWarpSpecializedAdapterINS1G_15DefaultEpilogueISJ_SK_SK_NS1F_6thread17LinearCombinationISJ_Li1EffLNS1K_9ScaleType4KindE0ELNS_15FloatRoundStyleE2ESJ_EENS1_15EpilogueDefaultEEEEEvvEEEEvNT_6ParamsE --------------------------
	.section	.nv.shared._ZN7cutlass13device_kernelINS_4gemm6kernel13GemmUniversalIN4cute5tupleIJiiiiEEENS1_10collective13CollectiveMmaINS1_37MainloopSm90TmaGmmaWarpSpecializedFP8ILi14ENS5_IJNS4_1CILi2EEENSA_ILi1EEESC_EEENS1_32KernelTmaWarpSpecializedPingpongEEENS5_IJNSA_ILi64EEESG_NSA_ILi128EEEEEENS_12float_e4m3_tENS5_IJlSC_lEEESJ_SK_NS4_8TiledMMAINS4_8MMA_AtomIJNS4_4SM904GMMA30MMA_64x64x32_F32E4M3E4M3_SS_TNILNSO_7ScaleInE1ELSQ_1EEEEEENS4_6LayoutINS5_IJSC_SC_SC_EEENS5_IJNSA_ILi0EEESV_SV_EEEEENS5_IJNS4_10UnderscoreESY_SY_EEEEENS4_13SM90_TMA_LOADENS4_14ComposedLayoutINS4_7SwizzleILi3ELi4ELi3EEENS4_18smem_ptr_flag_bitsILi8EEENST_INS5_IJNSA_ILi8EEESH_EEENS5_IJSH_SC_EEEEEEEvNS4_8identityENS4_23SM90_TMA_LOAD_MULTICASTES1B_vS1C_EENS_8epilogue10collective6detail29Sm90TmaWarpSpecializedAdapterINS1G_15DefaultEpilogueISJ_SK_SK_NS1F_6thread17LinearCombinationISJ_Li1EffLNS1K_9ScaleType4KindE0ELNS_15FloatRoundStyleE2ESJ_EENS1_15EpilogueDefaultEEEEEvvEEEEvNT_6ParamsE,"aw",@nobits
	.sectionflags	@""
	.align	16
	.zero		1024


//--------------------- .nv.shared.reserved.0     --------------------------
	.section	.nv.shared.reserved.0,"aw",@nobits
	.weak		__nv_reservedSMEM_offset_0_alias
	.size		__nv_reservedSMEM_offset_0_alias, 0, 0
	.other		__nv_reservedSMEM_offset_0_alias,@"STO_CUDA_RESERVED_SHARED STV_DEFAULT"
__nv_reservedSMEM_offset_0_alias:
	.zero		0


//--------------------- .nv.global                --------------------------
	.section	.nv.global,"aw",@nobits
.nv.global:
	.type		_ZN40_INTERNAL_d67ad4c8_4_k_cu_e00a783e_221874cute1_E,@object
	.size		_ZN40_INTERNAL_d67ad4c8_4_k_cu_e00a783e_221874cute1_E,(_ZN40_INTERNAL_d67ad4c8_4_k_cu_e00a783e_221874cuda3std3__45__cpo6cbeginE - _ZN40_INTERNAL_d67ad4c8_4_k_cu_e00a783e_221874cute1_E)
_ZN40_INTERNAL_d67ad4c8_4_k_cu_e00a783e_221874cute1_E:
	.zero		1
	.type		_ZN40_INTERNAL_d67ad4c8_4_k_cu_e00a783e_221874cuda3std3__45__cpo6cbeginE,@object
	.size		_ZN40_INTERNAL_d67ad4c8_4_k_cu_e00a783e_221874cuda3std3__45__cpo6cbeginE,(_ZN40_INTERNAL_d67ad4c8_4_k_cu_e00a783e_221874cuda3std3__48in_placeE - _ZN40_INTERNAL_d67ad4c8_4_k_cu_e00a783e_221874cuda3std3__45__cpo6cbeginE)
_ZN40_INTERNAL_d67ad4c8_4_k_cu_e00a783e_221874cuda3std3__45__cpo6cbeginE:
	.zero		1
	.type		_ZN40_INTERNAL_d67ad4c8_4_k_cu_e00a783e_221874cuda3std3__48in_placeE,@object
	.size		_ZN40_INTERNAL_d67ad4c8_4_k_cu_e00a783e_221874cuda3std3__48in_placeE,(_ZN40_INTERNAL_d67ad4c8_4_k_cu_e00a783e_221874cuda3std6ranges3__45__cpo9iter_moveE - _ZN40_INTERNAL_d67ad4c8_4_k_cu_e00a783e_221874cuda3std3__48in_placeE)
_ZN40_INTERNAL_d67ad4c8_4_k_cu_e00a783e_221874cuda3std3__48in_placeE:
	.zero		1
	.type		_ZN40_INTERNAL_d67ad4c8_4_k_cu_e00a783e_221874cuda3std6ranges3__45__cpo9iter_moveE,@object
	.size		_ZN40_INTERNAL_d67ad4c8_4_k_cu_e00a783e_221874cuda3std6ranges3__45__cpo9iter_moveE,(_ZN40_INTERNAL_d67ad4c8_4_k_cu_e00a783e_221874cuda3std3__45__cpo5beginE - _ZN40_INTERNAL_d67ad4c8_4_k_cu_e00a783e_221874cuda3std6ranges3__45__cpo9iter_moveE)
_ZN40_INTERNAL_d67ad4c8_4_k_cu_e00a783e_221874cuda3std6ranges3__45__cpo9iter_moveE:
	.zero		1
	.type		_ZN40_INTERNAL_d67ad4c8_4_k_cu_e00a783e_221874cuda3std3__45__cpo5beginE,@object
	.size		_ZN40_INTERNAL_d67ad4c8_4_k_cu_e00a783e_221874cuda3std3__45__cpo5beginE,(_ZN40_INTERNAL_d67ad4c8_4_k_cu_e00a783e_221874cuda3std3__442_GLOBAL__N__d67ad4c8_4_k_cu_e00a783e_221876ignoreE - _ZN40_INTERNAL_d67ad4c8_4_k_cu_e00a783e_221874cuda3std3__45__cpo5beginE)
_ZN40_INTERNAL_d67ad4c8_4_k_cu_e00a783e_221874cuda3std3__45__cpo5beginE:
	.zero		1
	.type		_ZN40_INTERNAL_d67ad4c8_4_k_cu_e00a783e_221874cuda3std3__442_GLOBAL__N__d67ad4c8_4_k_cu_e00a783e_221876ignoreE,@object
	.size		_ZN40_INTERNAL_d67ad4c8_4_k_cu_e00a783e_221874cuda3std3__442_GLOBAL__N__d67ad4c8_4_k_cu_e00a783e_221876ignoreE,(_ZN40_INTERNAL_d67ad4c8_4_k_cu_e00a783e_221874cute7productE - _ZN40_INTERNAL_d67ad4c8_4_k_cu_e00a783e_221874cuda3std3__442_GLOBAL__N__d67ad4c8_4_k_cu_e00a783e_221876ignoreE)
_ZN40_INTERNAL_d67ad4c8_4_k_cu_e00a783e_221874cuda3std3__442_GLOBAL__N__d67ad4c8_4_k_cu_e00a783e_221876ignoreE:
	.zero		1
	.type		_ZN40_INTERNAL_d67ad4c8_4_k_cu_e00a783e_221874cute7productE,@object
	.size		_ZN40_INTERNAL_d67ad4c8_4_k_cu_e00a783e_221874cute7productE,(_ZN40_INTERNAL_d67ad4c8_4_k_cu_e00a783e_221874cuda3std3__45__cpo3endE - _ZN40_INTERNAL_d67ad4c8_4_k_cu_e00a783e_221874cute7productE)
_ZN40_INTERNAL_d67ad4c8_4_k_cu_e00a783e_221874cute7productE:
	.zero		1
	.type		_ZN40_INTERNAL_d67ad4c8_4_k_cu_e00a783e_221874cuda3std3__45__cpo3endE,@object
	.size		_ZN40_INTERNAL_d67ad4c8_4_k_cu_e00a783e_221874cuda3std3__45__cpo3endE,(_ZN40_INTERNAL_d67ad4c8_4_k_cu_e00a783e_221874cuda3std3__419piecewise_constructE - _ZN40_INTERNAL_d67ad4c8_4_k_cu_e00a783e_221874cuda3std3__45__cpo3endE)
_ZN40_INTERNAL_d67ad4c8_4_k_cu_e00a783e_221874cuda3std3__45__cpo3endE:
	.zero		1
	.type		_ZN40_INTERNAL_d67ad4c8_4_k_cu_e00a783e_221874cuda3std3__419piecewise_constructE,@object
	.size		_ZN40_INTERNAL_d67ad4c8_4_k_cu_e00a783e_221874cuda3std3__419piecewise_constructE,(_ZN40_INTERNAL_d67ad4c8_4_k_cu_e00a783e_221874cuda3std3__45__cpo4cendE - _ZN40_INTERNAL_d67ad4c8_4_k_cu_e00a783e_221874cuda3std3__419piecewise_constructE)
_ZN40_INTERNAL_d67ad4c8_4_k_cu_e00a783e_221874cuda3std3__419piecewise_constructE:
	.zero		1
	.type		_ZN40_INTERNAL_d67ad4c8_4_k_cu_e00a783e_221874cuda3std3__45__cpo4cendE,@object
	.size		_ZN40_INTERNAL_d67ad4c8_4_k_cu_e00a783e_221874cuda3std3__45__cpo4cendE,(_ZN40_INTERNAL_d67ad4c8_4_k_cu_e00a783e_221874cuda3std6ranges3__45__cpo4swapE - _ZN40_INTERNAL_d67ad4c8_4_k_cu_e00a783e_221874cuda3std3__45__cpo4cendE)
_ZN40_INTERNAL_d67ad4c8_4_k_cu_e00a783e_221874cuda3std3__45__cpo4cendE:
	.zero		1
	.type		_ZN40_INTERNAL_d67ad4c8_4_k_cu_e00a783e_221874cuda3std6ranges3__45__cpo4swapE,@object
	.size		_ZN40_INTERNAL_d67ad4c8_4_k_cu_e00a783e_221874cuda3std6ranges3__45__cpo4swapE,(.L_7 - _ZN40_INTERNAL_d67ad4c8_4_k_cu_e00a783e_221874cuda3std6ranges3__45__cpo4swapE)
_ZN40_INTERNAL_d67ad4c8_4_k_cu_e00a783e_221874cuda3std6ranges3__45__cpo4swapE:
	.zero		1
.L_7:


//--------------------- .nv.constant0._ZN7cutlass13device_kernelINS_4gemm6kernel13GemmUniversalIN4cute5tupleIJiiiiEEENS1_10collective13CollectiveMmaINS1_37MainloopSm90TmaGmmaWarpSpecializedFP8ILi14ENS5_IJNS4_1CILi2EEENSA_ILi1EEESC_EEENS1_32KernelTmaWarpSpecializedPingpongEEENS5_IJNSA_ILi64EEESG_NSA_ILi128EEEEEENS_12float_e4m3_tENS5_IJlSC_lEEESJ_SK_NS4_8TiledMMAINS4_8MMA_AtomIJNS4_4SM904GMMA30MMA_64x64x32_F32E4M3E4M3_SS_TNILNSO_7ScaleInE1ELSQ_1EEEEEENS4_6LayoutINS5_IJSC_SC_SC_EEENS5_IJNSA_ILi0EEESV_SV_EEEEENS5_IJNS4_10UnderscoreESY_SY_EEEEENS4_13SM90_TMA_LOADENS4_14ComposedLayoutINS4_7SwizzleILi3ELi4ELi3EEENS4_18smem_ptr_flag_bitsILi8EEENST_INS5_IJNSA_ILi8EEESH_EEENS5_IJSH_SC_EEEEEEEvNS4_8identityENS4_23SM90_TMA_LOAD_MULTICASTES1B_vS1C_EENS_8epilogue10collective6detail29Sm90TmaWarpSpecializedAdapterINS1G_15DefaultEpilogueISJ_SK_SK_NS1F_6thread17LinearCombinationISJ_Li1EffLNS1K_9ScaleType4KindE0ELNS_15FloatRoundStyleE2ESJ_EENS1_15EpilogueDefaultEEEEEvvEEEEvNT_6ParamsE --------------------------
	.section	.nv.constant0._ZN7cutlass13device_kernelINS_4gemm6kernel13GemmUniversalIN4cute5tupleIJiiiiEEENS1_10collective13CollectiveMmaINS1_37MainloopSm90TmaGmmaWarpSpecializedFP8ILi14ENS5_IJNS4_1CILi2EEENSA_ILi1EEESC_EEENS1_32KernelTmaWarpSpecializedPingpongEEENS5_IJNSA_ILi64EEESG_NSA_ILi128EEEEEENS_12float_e4m3_tENS5_IJlSC_lEEESJ_SK_NS4_8TiledMMAINS4_8MMA_AtomIJNS4_4SM904GMMA30MMA_64x64x32_F32E4M3E4M3_SS_TNILNSO_7ScaleInE1ELSQ_1EEEEEENS4_6LayoutINS5_IJSC_SC_SC_EEENS5_IJNSA_ILi0EEESV_SV_EEEEENS5_IJNS4_10UnderscoreESY_SY_EEEEENS4_13SM90_TMA_LOADENS4_14ComposedLayoutINS4_7SwizzleILi3ELi4ELi3EEENS4_18smem_ptr_flag_bitsILi8EEENST_INS5_IJNSA_ILi8EEESH_EEENS5_IJSH_SC_EEEEEEEvNS4_8identityENS4_23SM90_TMA_LOAD_MULTICASTES1B_vS1C_EENS_8epilogue10collective6detail29Sm90TmaWarpSpecializedAdapterINS1G_15DefaultEpilogueISJ_SK_SK_NS1F_6thread17LinearCombinationISJ_Li1EffLNS1K_9ScaleType4KindE0ELNS_15FloatRoundStyleE2ESJ_EENS1_15EpilogueDefaultEEEEEvvEEEEvNT_6ParamsE,"a",@progbits
	.sectionflags	@""
	.align	4
.nv.constant0._ZN7cutlass13device_kernelINS_4gemm6kernel13GemmUniversalIN4cute5tupleIJiiiiEEENS1_10collective13CollectiveMmaINS1_37MainloopSm90TmaGmmaWarpSpecializedFP8ILi14ENS5_IJNS4_1CILi2EEENSA_ILi1EEESC_EEENS1_32KernelTmaWarpSpecializedPingpongEEENS5_IJNSA_ILi64EEESG_NSA_ILi128EEEEEENS_12float_e4m3_tENS5_IJlSC_lEEESJ_SK_NS4_8TiledMMAINS4_8MMA_AtomIJNS4_4SM904GMMA30MMA_64x64x32_F32E4M3E4M3_SS_TNILNSO_7ScaleInE1ELSQ_1EEEEEENS4_6LayoutINS5_IJSC_SC_SC_EEENS5_IJNSA_ILi0EEESV_SV_EEEEENS5_IJNS4_10UnderscoreESY_SY_EEEEENS4_13SM90_TMA_LOADENS4_14ComposedLayoutINS4_7SwizzleILi3ELi4ELi3EEENS4_18smem_ptr_flag_bitsILi8EEENST_INS5_IJNSA_ILi8EEESH_EEENS5_IJSH_SC_EEEEEEEvNS4_8identityENS4_23SM90_TMA_LOAD_MULTICASTES1B_vS1C_EENS_8epilogue10collective6detail29Sm90TmaWarpSpecializedAdapterINS1G_15DefaultEpilogueISJ_SK_SK_NS1F_6thread17LinearCombinationISJ_Li1EffLNS1K_9ScaleType4KindE0ELNS_15FloatRoundStyleE2ESJ_EENS1_15EpilogueDefaultEEEEEvvEEEEvNT_6ParamsE:
	.zero		1664


//--------------------- SYMBOLS --------------------------

	.type		.nv.reservedSmem.offset0,@object
	.size		.nv.reservedSmem.offset0,0x4
